//
// Generated by NVIDIA NVVM Compiler
//
// Compiler Build ID: CL-36424714
// Cuda compilation tools, release 13.0, V13.0.88
// Based on NVVM 20.0.0
//

.version 9.0
.target sm_100
.address_size 64

	// .globl	_Z19globalMem2SharedMemPfm
.extern .shared .align 16 .b8 shm[];

.visible .entry _Z19globalMem2SharedMemPfm(
	.param .u64 .ptr .align 1 _Z19globalMem2SharedMemPfm_param_0,
	.param .u64 _Z19globalMem2SharedMemPfm_param_1
)
{
	.reg .pred 	%p<5>;
	.reg .b32 	%r<20>;
	.reg .b32 	%f<2>;
	.reg .b64 	%rd<18>;

	ld.param.u64 	%rd9, [_Z19globalMem2SharedMemPfm_param_0];
	ld.param.u64 	%rd10, [_Z19globalMem2SharedMemPfm_param_1];
	mov.u32 	%r5, %nctaid.x;
	mov.u32 	%r1, %ntid.x;
	mul.lo.s32 	%r6, %r5, %r1;
	cvt.u64.u32 	%rd1, %r6;
	add.s64 	%rd11, %rd1, %rd10;
	add.s64 	%rd2, %rd11, -1;
	and.b64  	%rd12, %rd2, -4294967296;
	setp.ne.s64 	%p1, %rd12, 0;
	@%p1 bra 	$L__BB0_2;
	cvt.u32.u64 	%r7, %rd1;
	cvt.u32.u64 	%r8, %rd2;
	div.u32 	%r9, %r8, %r7;
	cvt.u64.u32 	%rd16, %r9;
	bra.uni 	$L__BB0_3;
$L__BB0_2:
	div.u64 	%rd16, %rd2, %rd1;
$L__BB0_3:
	setp.lt.u64 	%p2, %rd2, %rd1;
	@%p2 bra 	$L__BB0_8;
	cvta.to.global.u64 	%rd6, %rd9;
	cvt.u32.u64 	%r11, %rd16;
	mov.u32 	%r12, %ctaid.x;
	mov.u32 	%r13, %tid.x;
	mad.lo.s32 	%r14, %r12, %r1, %r13;
	mul.lo.s32 	%r2, %r14, %r11;
	mov.b32 	%r19, 0;
	mov.b64 	%rd17, 0;
	mov.u32 	%r17, shm;
$L__BB0_5:
	setp.le.u64 	%p3, %rd10, %rd17;
	@%p3 bra 	$L__BB0_7;
	add.s32 	%r15, %r19, %r2;
	mul.wide.s32 	%rd14, %r15, 4;
	add.s64 	%rd15, %rd6, %rd14;
	ld.global.nc.f32 	%f1, [%rd15];
	shl.b32 	%r16, %r15, 2;
	add.s32 	%r18, %r17, %r16;
	st.shared.f32 	[%r18], %f1;
$L__BB0_7:
	add.s32 	%r19, %r19, %r1;
	cvt.s64.s32 	%rd17, %r19;
	setp.gt.u64 	%p4, %rd16, %rd17;
	@%p4 bra 	$L__BB0_5;
$L__BB0_8:
	ret;

}
	// .globl	_Z22globalMem2SharedMem_v2Pfm
.visible .entry _Z22globalMem2SharedMem_v2Pfm(
	.param .u64 .ptr .align 1 _Z22globalMem2SharedMem_v2Pfm_param_0,
	.param .u64 _Z22globalMem2SharedMem_v2Pfm_param_1
)
{
	.reg .pred 	%p<12>;
	.reg .b32 	%r<18>;
	.reg .b32 	%f<6>;
	.reg .b64 	%rd<40>;

	ld.param.u64 	%rd22, [_Z22globalMem2SharedMem_v2Pfm_param_0];
	ld.param.u64 	%rd21, [_Z22globalMem2SharedMem_v2Pfm_param_1];
	cvta.to.global.u64 	%rd1, %rd22;
	mov.u32 	%r3, %nctaid.x;
	mov.u32 	%r1, %ntid.x;
	mul.lo.s32 	%r4, %r3, %r1;
	cvt.u64.u32 	%rd2, %r4;
	add.s64 	%rd23, %rd2, %rd21;
	add.s64 	%rd3, %rd23, -1;
	and.b64  	%rd24, %rd3, -4294967296;
	setp.ne.s64 	%p1, %rd24, 0;
	@%p1 bra 	$L__BB1_2;
	cvt.u32.u64 	%r5, %rd2;
	cvt.u32.u64 	%r6, %rd3;
	div.u32 	%r7, %r6, %r5;
	cvt.u64.u32 	%rd34, %r7;
	bra.uni 	$L__BB1_3;
$L__BB1_2:
	div.u64 	%rd34, %rd3, %rd2;
$L__BB1_3:
	mov.u32 	%r8, %tid.x;
	mov.u32 	%r9, %ctaid.x;
	mad.lo.s32 	%r10, %r1, %r9, %r8;
	cvt.u64.u32 	%rd25, %r10;
	mul.lo.s64 	%rd7, %rd34, %rd25;
	setp.lt.u64 	%p2, %rd3, %rd2;
	@%p2 bra 	$L__BB1_20;
	max.u64 	%rd8, %rd34, 1;
	and.b64  	%rd38, %rd8, 3;
	setp.lt.u64 	%p3, %rd34, 4;
	mov.b64 	%rd39, 0;
	@%p3 bra 	$L__BB1_15;
	and.b64  	%rd39, %rd8, -4;
	mov.b64 	%rd36, 0;
	mov.u32 	%r13, shm;
	mov.u64 	%rd35, %rd39;
$L__BB1_6:
	setp.ge.u64 	%p4, %rd7, %rd21;
	add.s64 	%rd28, %rd36, %rd7;
	shl.b64 	%rd29, %rd28, 2;
	add.s64 	%rd13, %rd1, %rd29;
	cvt.u32.u64 	%r11, %rd28;
	shl.b32 	%r12, %r11, 2;
	add.s32 	%r2, %r13, %r12;
	@%p4 bra 	$L__BB1_8;
	ld.global.nc.f32 	%f1, [%rd13];
	st.shared.f32 	[%r2], %f1;
$L__BB1_8:
	setp.ge.u64 	%p5, %rd7, %rd21;
	@%p5 bra 	$L__BB1_10;
	ld.global.nc.f32 	%f2, [%rd13+4];
	st.shared.f32 	[%r2+4], %f2;
$L__BB1_10:
	setp.ge.u64 	%p6, %rd7, %rd21;
	@%p6 bra 	$L__BB1_12;
	ld.global.nc.f32 	%f3, [%rd13+8];
	st.shared.f32 	[%r2+8], %f3;
$L__BB1_12:
	setp.ge.u64 	%p7, %rd7, %rd21;
	@%p7 bra 	$L__BB1_14;
	ld.global.nc.f32 	%f4, [%rd13+12];
	st.shared.f32 	[%r2+12], %f4;
$L__BB1_14:
	add.s64 	%rd36, %rd36, 4;
	add.s64 	%rd35, %rd35, -4;
	setp.ne.s64 	%p8, %rd35, 0;
	@%p8 bra 	$L__BB1_6;
$L__BB1_15:
	setp.eq.s64 	%p9, %rd38, 0;
	@%p9 bra 	$L__BB1_20;
	mov.u32 	%r16, shm;
$L__BB1_17:
	.pragma "nounroll";
	setp.ge.u64 	%p10, %rd7, %rd21;
	@%p10 bra 	$L__BB1_19;
	add.s64 	%rd30, %rd39, %rd7;
	shl.b64 	%rd31, %rd30, 2;
	add.s64 	%rd32, %rd1, %rd31;
	ld.global.nc.f32 	%f5, [%rd32];
	cvt.u32.u64 	%r14, %rd30;
	shl.b32 	%r15, %r14, 2;
	add.s32 	%r17, %r16, %r15;
	st.shared.f32 	[%r17], %f5;
$L__BB1_19:
	add.s64 	%rd33, %rd39, 1;
	and.b64  	%rd39, %rd33, 4294967295;
	add.s64 	%rd38, %rd38, -1;
	setp.ne.s64 	%p11, %rd38, 0;
	@%p11 bra 	$L__BB1_17;
$L__BB1_20:
	ret;

}
	// .globl	_Z19SharedMem2globalMemPfm
.visible .entry _Z19SharedMem2globalMemPfm(
	.param .u64 .ptr .align 1 _Z19SharedMem2globalMemPfm_param_0,
	.param .u64 _Z19SharedMem2globalMemPfm_param_1
)
{
	.reg .pred 	%p<5>;
	.reg .b32 	%r<20>;
	.reg .b32 	%f<2>;
	.reg .b64 	%rd<16>;

	ld.param.u64 	%rd9, [_Z19SharedMem2globalMemPfm_param_0];
	ld.param.u64 	%rd10, [_Z19SharedMem2globalMemPfm_param_1];
	mov.u32 	%r5, %nctaid.x;
	mov.u32 	%r1, %ntid.x;
	mul.lo.s32 	%r6, %r5, %r1;
	cvt.u64.u32 	%rd1, %r6;
	add.s64 	%rd11, %rd1, %rd10;
	add.s64 	%rd2, %rd11, -1;
	and.b64  	%rd12, %rd2, -4294967296;
	setp.ne.s64 	%p1, %rd12, 0;
	@%p1 bra 	$L__BB2_2;
	cvt.u32.u64 	%r7, %rd1;
	cvt.u32.u64 	%r8, %rd2;
	div.u32 	%r9, %r8, %r7;
	cvt.u64.u32 	%rd14, %r9;
	bra.uni 	$L__BB2_3;
$L__BB2_2:
	div.u64 	%rd14, %rd2, %rd1;
$L__BB2_3:
	setp.lt.u64 	%p2, %rd2, %rd1;
	@%p2 bra 	$L__BB2_8;
	cvta.to.global.u64 	%rd6, %rd9;
	cvt.u32.u64 	%r11, %rd14;
	mov.u32 	%r12, %ctaid.x;
	mov.u32 	%r13, %tid.x;
	mad.lo.s32 	%r14, %r12, %r1, %r13;
	mul.lo.s32 	%r2, %r14, %r11;
	mov.b32 	%r19, 0;
	mov.b64 	%rd15, 0;
	mov.u32 	%r17, shm;
$L__BB2_5:
	setp.le.u64 	%p3, %rd10, %rd15;
	@%p3 bra 	$L__BB2_7;
	add.s32 	%r15, %r19, %r2;
	shl.b32 	%r16, %r15, 2;
	add.s32 	%r18, %r17, %r16;
	ld.shared.f32 	%f1, [%r18];
	st.global.f32 	[%rd6], %f1;
$L__BB2_7:
	add.s32 	%r19, %r19, %r1;
	cvt.s64.s32 	%rd15, %r19;
	setp.gt.u64 	%p4, %rd14, %rd15;
	@%p4 bra 	$L__BB2_5;
$L__BB2_8:
	ret;

}
	// .globl	_Z19SharedMem2RegistersPfm
.visible .entry _Z19SharedMem2RegistersPfm(
	.param .u64 .ptr .align 1 _Z19SharedMem2RegistersPfm_param_0,
	.param .u64 _Z19SharedMem2RegistersPfm_param_1
)
{
	.reg .pred 	%p<6>;
	.reg .b32 	%r<20>;
	.reg .b32 	%f<10>;
	.reg .b64 	%rd<16>;

	ld.param.u64 	%rd8, [_Z19SharedMem2RegistersPfm_param_0];
	ld.param.u64 	%rd9, [_Z19SharedMem2RegistersPfm_param_1];
	mov.u32 	%r5, %nctaid.x;
	mov.u32 	%r1, %ntid.x;
	mul.lo.s32 	%r6, %r5, %r1;
	cvt.u64.u32 	%rd1, %r6;
	add.s64 	%rd10, %rd1, %rd9;
	add.s64 	%rd2, %rd10, -1;
	and.b64  	%rd11, %rd2, -4294967296;
	setp.ne.s64 	%p1, %rd11, 0;
	@%p1 bra 	$L__BB3_2;
	cvt.u32.u64 	%r7, %rd1;
	cvt.u32.u64 	%r8, %rd2;
	div.u32 	%r9, %r8, %r7;
	cvt.u64.u32 	%rd14, %r9;
	bra.uni 	$L__BB3_3;
$L__BB3_2:
	div.u64 	%rd14, %rd2, %rd1;
$L__BB3_3:
	mov.u32 	%r10, %tid.x;
	mov.u32 	%r11, %ctaid.x;
	mad.lo.s32 	%r12, %r11, %r1, %r10;
	cvt.u32.u64 	%r13, %rd14;
	mul.lo.s32 	%r2, %r12, %r13;
	setp.lt.u64 	%p2, %rd2, %rd1;
	@%p2 bra 	$L__BB3_8;
	mov.b32 	%r19, 0;
	mov.b64 	%rd15, 0;
	mov.u32 	%r17, shm;
$L__BB3_5:
	setp.le.u64 	%p3, %rd9, %rd15;
	@%p3 bra 	$L__BB3_7;
	add.s32 	%r15, %r19, %r2;
	shl.b32 	%r16, %r15, 2;
	add.s32 	%r18, %r17, %r16;
	ld.shared.f32 	%f8, [%r18];
$L__BB3_7:
	add.s32 	%r19, %r19, %r1;
	cvt.s64.s32 	%rd15, %r19;
	setp.gt.u64 	%p4, %rd14, %rd15;
	@%p4 bra 	$L__BB3_5;
$L__BB3_8:
	setp.ne.s32 	%p5, %r2, 0;
	@%p5 bra 	$L__BB3_10;
	cvta.to.global.u64 	%rd13, %rd8;
	st.global.f32 	[%rd13], %f8;
$L__BB3_10:
	ret;

}
	// .globl	_Z19Registers2SharedMemPfm
.visible .entry _Z19Registers2SharedMemPfm(
	.param .u64 .ptr .align 1 _Z19Registers2SharedMemPfm_param_0,
	.param .u64 _Z19Registers2SharedMemPfm_param_1
)
{
	.reg .pred 	%p<6>;
	.reg .b32 	%r<22>;
	.reg .b64 	%rd<16>;

	ld.param.u64 	%rd8, [_Z19Registers2SharedMemPfm_param_0];
	ld.param.u64 	%rd9, [_Z19Registers2SharedMemPfm_param_1];
	mov.u32 	%r5, %nctaid.x;
	mov.u32 	%r1, %ntid.x;
	mul.lo.s32 	%r6, %r5, %r1;
	cvt.u64.u32 	%rd1, %r6;
	add.s64 	%rd10, %rd1, %rd9;
	add.s64 	%rd2, %rd10, -1;
	and.b64  	%rd11, %rd2, -4294967296;
	setp.ne.s64 	%p1, %rd11, 0;
	@%p1 bra 	$L__BB4_2;
	cvt.u32.u64 	%r7, %rd1;
	cvt.u32.u64 	%r8, %rd2;
	div.u32 	%r9, %r8, %r7;
	cvt.u64.u32 	%rd14, %r9;
	bra.uni 	$L__BB4_3;
$L__BB4_2:
	div.u64 	%rd14, %rd2, %rd1;
$L__BB4_3:
	mov.u32 	%r10, %tid.x;
	mov.u32 	%r11, %ctaid.x;
	mad.lo.s32 	%r12, %r11, %r1, %r10;
	cvt.u32.u64 	%r13, %rd14;
	mul.lo.s32 	%r2, %r12, %r13;
	setp.lt.u64 	%p2, %rd2, %rd1;
	@%p2 bra 	$L__BB4_8;
	mov.b32 	%r21, 0;
	mov.b64 	%rd15, 0;
	mov.u32 	%r17, shm;
$L__BB4_5:
	setp.le.u64 	%p3, %rd9, %rd15;
	@%p3 bra 	$L__BB4_7;
	add.s32 	%r15, %r21, %r2;
	shl.b32 	%r16, %r15, 2;
	add.s32 	%r18, %r17, %r16;
	mov.b32 	%r19, 1124447027;
	st.shared.u32 	[%r18], %r19;
$L__BB4_7:
	add.s32 	%r21, %r21, %r1;
	cvt.s64.s32 	%rd15, %r21;
	setp.gt.u64 	%p4, %rd14, %rd15;
	@%p4 bra 	$L__BB4_5;
$L__BB4_8:
	setp.ne.s32 	%p5, %r2, 0;
	@%p5 bra 	$L__BB4_10;
	cvta.to.global.u64 	%rd13, %rd8;
	mov.b32 	%r20, 1124447027;
	st.global.u32 	[%rd13], %r20;
$L__BB4_10:
	ret;

}
	// .globl	_Z17bankConflictsReadPfmmPl
.visible .entry _Z17bankConflictsReadPfmmPl(
	.param .u64 .ptr .align 1 _Z17bankConflictsReadPfmmPl_param_0,
	.param .u64 _Z17bankConflictsReadPfmmPl_param_1,
	.param .u64 _Z17bankConflictsReadPfmmPl_param_2,
	.param .u64 .ptr .align 1 _Z17bankConflictsReadPfmmPl_param_3
)
{
	.reg .pred 	%p<3>;
	.reg .b32 	%r<12>;
	.reg .b32 	%f<2>;
	.reg .b64 	%rd<30>;

	ld.param.u64 	%rd5, [_Z17bankConflictsReadPfmmPl_param_0];
	ld.param.u64 	%rd6, [_Z17bankConflictsReadPfmmPl_param_1];
	ld.param.u64 	%rd8, [_Z17bankConflictsReadPfmmPl_param_2];
	ld.param.u64 	%rd7, [_Z17bankConflictsReadPfmmPl_param_3];
	mov.u32 	%r1, %tid.x;
	mov.u32 	%r2, %ctaid.x;
	mov.u32 	%r3, %ntid.x;
	mad.lo.s32 	%r4, %r2, %r3, %r1;
	cvt.u64.u32 	%rd9, %r4;
	mul.lo.s64 	%rd1, %rd8, %rd9;
	or.b64  	%rd10, %rd1, %rd6;
	and.b64  	%rd11, %rd10, -4294967296;
	setp.ne.s64 	%p1, %rd11, 0;
	@%p1 bra 	$L__BB5_2;
	cvt.u32.u64 	%r5, %rd6;
	cvt.u32.u64 	%r6, %rd1;
	rem.u32 	%r7, %r6, %r5;
	cvt.u64.u32 	%rd29, %r7;
	bra.uni 	$L__BB5_3;
$L__BB5_2:
	rem.u64 	%rd29, %rd1, %rd6;
$L__BB5_3:
	// begin inline asm
	mov.u64 	%rd12, %clock64;
	// end inline asm
	cvta.to.global.u64 	%rd14, %rd7;
	cvt.u32.u64 	%r8, %rd29;
	shl.b32 	%r9, %r8, 2;
	mov.u32 	%r10, shm;
	add.s32 	%r11, %r10, %r9;
	ld.shared.f32 	%f1, [%r11];
	// begin inline asm
	mov.u64 	%rd13, %clock64;
	// end inline asm
	mul.hi.s64 	%rd15, %rd13, -6640827866535438581;
	add.s64 	%rd16, %rd15, %rd13;
	shr.u64 	%rd17, %rd16, 63;
	shr.s64 	%rd18, %rd16, 6;
	add.s64 	%rd19, %rd18, %rd17;
	mul.hi.s64 	%rd20, %rd12, 6640827866535438581;
	sub.s64 	%rd21, %rd20, %rd12;
	shr.u64 	%rd22, %rd21, 63;
	shr.s64 	%rd23, %rd21, 6;
	add.s64 	%rd24, %rd23, %rd22;
	add.s64 	%rd25, %rd19, %rd24;
	ld.global.u64 	%rd26, [%rd14];
	add.s64 	%rd27, %rd25, %rd26;
	st.global.u64 	[%rd14], %rd27;
	setp.ne.s64 	%p2, %rd29, 0;
	@%p2 bra 	$L__BB5_5;
	cvta.to.global.u64 	%rd28, %rd5;
	st.global.f32 	[%rd28], %f1;
$L__BB5_5:
	ret;

}


// ===== COMPILED SASS (sm_100) =====

	.target	sm_100

	.elftype	@"ET_EXEC"


//--------------------- .note.nv.tkinfo           --------------------------
	.section	.note.nv.tkinfo,"",@"SHT_NOTE"
	.sectionflags	@"SHF_NOTE_NV_TKINFO"
	.tkinfo
        /*0018*/ 	.word	0x00000002
        /*0030*/ 	.string	""
        /*0030*/ 	.string	"ptxas"
        /*0030*/ 	.string	"Cuda compilation tools, release 13.0, V13.0.88"
        /*0030*/ 	.string	"Build cuda_13.0.r13.0/compiler.36424714_0"
        /*0030*/ 	.string	"-arch sm_100 -m 64 "



//--------------------- .note.nv.cuinfo           --------------------------
	.section	.note.nv.cuinfo,"",@"SHT_NOTE"
	.sectionflags	@"SHF_NOTE_NV_CUINFO"
        /*0018*/ 	.short	0x0002
        /*001a*/ 	.short	0x0064
        /*001c*/ 	.short	0x0082
	.zero		2


//--------------------- .nv.info                  --------------------------
	.section	.nv.info,"",@"SHT_CUDA_INFO"
	.align	4


	//----- nvinfo : EIATTR_REGCOUNT
	.align		4
        /*0000*/ 	.byte	0x04, 0x2f
        /*0002*/ 	.short	(.L_1 - .L_0)
	.align		4
.L_0:
        /*0004*/ 	.word	index@(_Z19globalMem2SharedMemPfm)
        /*0008*/ 	.word	0x00000010


	//----- nvinfo : EIATTR_FRAME_SIZE
	.align		4
.L_1:
        /*000c*/ 	.byte	0x04, 0x11
        /*000e*/ 	.short	(.L_3 - .L_2)
	.align		4
.L_2:
        /*0010*/ 	.word	index@($__internal_5_$__cuda_sm20_div_u64)
        /*0014*/ 	.word	0x00000000


	//----- nvinfo : EIATTR_FRAME_SIZE
	.align		4
.L_3:
        /*0018*/ 	.byte	0x04, 0x11
        /*001a*/ 	.short	(.L_5 - .L_4)
	.align		4
.L_4:
        /*001c*/ 	.word	index@(_Z19globalMem2SharedMemPfm)
        /*0020*/ 	.word	0x00000000


	//----- nvinfo : EIATTR_REGCOUNT
	.align		4
.L_5:
        /*0024*/ 	.byte	0x04, 0x2f
        /*0026*/ 	.short	(.L_7 - .L_6)
	.align		4
.L_6:
        /*0028*/ 	.word	index@(_Z22globalMem2SharedMem_v2Pfm)
        /*002c*/ 	.word	0x00000020


	//----- nvinfo : EIATTR_FRAME_SIZE
	.align		4
.L_7:
        /*0030*/ 	.byte	0x04, 0x11
        /*0032*/ 	.short	(.L_9 - .L_8)
	.align		4
.L_8:
        /*0034*/ 	.word	index@($__internal_4_$__cuda_sm20_div_u64)
        /*0038*/ 	.word	0x00000000


	//----- nvinfo : EIATTR_FRAME_SIZE
	.align		4
.L_9:
        /*003c*/ 	.byte	0x04, 0x11
        /*003e*/ 	.short	(.L_11 - .L_10)
	.align		4
.L_10:
        /*0040*/ 	.word	index@(_Z22globalMem2SharedMem_v2Pfm)
        /*0044*/ 	.word	0x00000000


	//----- nvinfo : EIATTR_REGCOUNT
	.align		4
.L_11:
        /*0048*/ 	.byte	0x04, 0x2f
        /*004a*/ 	.short	(.L_13 - .L_12)
	.align		4
.L_12:
        /*004c*/ 	.word	index@(_Z19SharedMem2globalMemPfm)
        /*0050*/ 	.word	0x00000010


	//----- nvinfo : EIATTR_FRAME_SIZE
	.align		4
.L_13:
        /*0054*/ 	.byte	0x04, 0x11
        /*0056*/ 	.short	(.L_15 - .L_14)
	.align		4
.L_14:
        /*0058*/ 	.word	index@($__internal_3_$__cuda_sm20_div_u64)
        /*005c*/ 	.word	0x00000000


	//----- nvinfo : EIATTR_FRAME_SIZE
	.align		4
.L_15:
        /*0060*/ 	.byte	0x04, 0x11
        /*0062*/ 	.short	(.L_17 - .L_16)
	.align		4
.L_16:
        /*0064*/ 	.word	index@(_Z19SharedMem2globalMemPfm)
        /*0068*/ 	.word	0x00000000


	//----- nvinfo : EIATTR_REGCOUNT
	.align		4
.L_17:
        /*006c*/ 	.byte	0x04, 0x2f
        /*006e*/ 	.short	(.L_19 - .L_18)
	.align		4
.L_18:
        /*0070*/ 	.word	index@(_Z19SharedMem2RegistersPfm)
        /*0074*/ 	.word	0x00000010


	//----- nvinfo : EIATTR_FRAME_SIZE
	.align		4
.L_19:
        /*0078*/ 	.byte	0x04, 0x11
        /*007a*/ 	.short	(.L_21 - .L_20)
	.align		4
.L_20:
        /*007c*/ 	.word	index@($__internal_2_$__cuda_sm20_div_u64)
        /*0080*/ 	.word	0x00000000


	//----- nvinfo : EIATTR_FRAME_SIZE
	.align		4
.L_21:
        /*0084*/ 	.byte	0x04, 0x11
        /*0086*/ 	.short	(.L_23 - .L_22)
	.align		4
.L_22:
        /*0088*/ 	.word	index@(_Z19SharedMem2RegistersPfm)
        /*008c*/ 	.word	0x00000000


	//----- nvinfo : EIATTR_REGCOUNT
	.align		4
.L_23:
        /*0090*/ 	.byte	0x04, 0x2f
        /*0092*/ 	.short	(.L_25 - .L_24)
	.align		4
.L_24:
        /*0094*/ 	.word	index@(_Z19Registers2SharedMemPfm)
        /*0098*/ 	.word	0x00000010


	//----- nvinfo : EIATTR_FRAME_SIZE
	.align		4
.L_25:
        /*009c*/ 	.byte	0x04, 0x11
        /*009e*/ 	.short	(.L_27 - .L_26)
	.align		4
.L_26:
        /*00a0*/ 	.word	index@($__internal_1_$__cuda_sm20_div_u64)
        /*00a4*/ 	.word	0x00000000


	//----- nvinfo : EIATTR_FRAME_SIZE
	.align		4
.L_27:
        /*00a8*/ 	.byte	0x04, 0x11
        /*00aa*/ 	.short	(.L_29 - .L_28)
	.align		4
.L_28:
        /*00ac*/ 	.word	index@(_Z19Registers2SharedMemPfm)
        /*00b0*/ 	.word	0x00000000


	//----- nvinfo : EIATTR_REGCOUNT
	.align		4
.L_29:
        /*00b4*/ 	.byte	0x04, 0x2f
        /*00b6*/ 	.short	(.L_31 - .L_30)
	.align		4
.L_30:
        /*00b8*/ 	.word	index@(_Z17bankConflictsReadPfmmPl)
        /*00bc*/ 	.word	0x0000001a


	//----- nvinfo : EIATTR_FRAME_SIZE
	.align		4
.L_31:
        /*00c0*/ 	.byte	0x04, 0x11
        /*00c2*/ 	.short	(.L_33 - .L_32)
	.align		4
.L_32:
        /*00c4*/ 	.word	index@($__internal_0_$__cuda_sm20_rem_u64)
        /*00c8*/ 	.word	0x00000000


	//----- nvinfo : EIATTR_FRAME_SIZE
	.align		4
.L_33:
        /*00cc*/ 	.byte	0x04, 0x11
        /*00ce*/ 	.short	(.L_35 - .L_34)
	.align		4
.L_34:
        /*00d0*/ 	.word	index@(_Z17bankConflictsReadPfmmPl)
        /*00d4*/ 	.word	0x00000000


	//----- nvinfo : EIATTR_MIN_STACK_SIZE
	.align		4
.L_35:
        /*00d8*/ 	.byte	0x04, 0x12
        /*00da*/ 	.short	(.L_37 - .L_36)
	.align		4
.L_36:
        /*00dc*/ 	.word	index@(_Z17bankConflictsReadPfmmPl)
        /*00e0*/ 	.word	0x00000000


	//----- nvinfo : EIATTR_MIN_STACK_SIZE
	.align		4
.L_37:
        /*00e4*/ 	.byte	0x04, 0x12
        /*00e6*/ 	.short	(.L_39 - .L_38)
	.align		4
.L_38:
        /*00e8*/ 	.word	index@(_Z19Registers2SharedMemPfm)
        /*00ec*/ 	.word	0x00000000


	//----- nvinfo : EIATTR_MIN_STACK_SIZE
	.align		4
.L_39:
        /*00f0*/ 	.byte	0x04, 0x12
        /*00f2*/ 	.short	(.L_41 - .L_40)
	.align		4
.L_40:
        /*00f4*/ 	.word	index@(_Z19SharedMem2RegistersPfm)
        /*00f8*/ 	.word	0x00000000


	//----- nvinfo : EIATTR_MIN_STACK_SIZE
	.align		4
.L_41:
        /*00fc*/ 	.byte	0x04, 0x12
        /*00fe*/ 	.short	(.L_43 - .L_42)
	.align		4
.L_42:
        /*0100*/ 	.word	index@(_Z19SharedMem2globalMemPfm)
        /*0104*/ 	.word	0x00000000


	//----- nvinfo : EIATTR_MIN_STACK_SIZE
	.align		4
.L_43:
        /*0108*/ 	.byte	0x04, 0x12
        /*010a*/ 	.short	(.L_45 - .L_44)
	.align		4
.L_44:
        /*010c*/ 	.word	index@(_Z22globalMem2SharedMem_v2Pfm)
        /*0110*/ 	.word	0x00000000


	//----- nvinfo : EIATTR_MIN_STACK_SIZE
	.align		4
.L_45:
        /*0114*/ 	.byte	0x04, 0x12
        /*0116*/ 	.short	(.L_47 - .L_46)
	.align		4
.L_46:
        /*0118*/ 	.word	index@(_Z19globalMem2SharedMemPfm)
        /*011c*/ 	.word	0x00000000
.L_47:


//--------------------- .nv.compat                --------------------------
	.section	.nv.compat,"",@"SHT_CUDA_COMPAT_INFO"
	.align	4
        /*0000*/ 	.byte	0x02, 0x09, 0x00, 0x00, 0x02, 0x02, 0x01, 0x00, 0x02, 0x05, 0x05, 0x00, 0x03, 0x07, 0x01, 0x01
        /*0010*/ 	.byte	0x02, 0x03, 0x00, 0x00, 0x02, 0x06, 0x01, 0x00, 0x04, 0x0b, 0x08, 0x00, 0x09, 0x00, 0x00, 0x00
        /*0020*/ 	.byte	0x00, 0x00, 0x00, 0x00


//--------------------- .nv.info._Z17bankConflictsReadPfmmPl --------------------------
	.section	.nv.info._Z17bankConflictsReadPfmmPl,"",@"SHT_CUDA_INFO"
	.sectionflags	@""
	.align	4


	//----- nvinfo : EIATTR_CUDA_API_VERSION
	.align		4
        /*0000*/ 	.byte	0x04, 0x37
        /*0002*/ 	.short	(.L_49 - .L_48)
.L_48:
        /*0004*/ 	.word	0x00000082


	//----- nvinfo : EIATTR_KPARAM_INFO
	.align		4
.L_49:
        /*0008*/ 	.byte	0x04, 0x17
        /*000a*/ 	.short	(.L_51 - .L_50)
.L_50:
        /*000c*/ 	.word	0x00000000
        /*0010*/ 	.short	0x0003
        /*0012*/ 	.short	0x0018
        /*0014*/ 	.byte	0x00, 0xf5, 0x21, 0x00


	//----- nvinfo : EIATTR_KPARAM_INFO
	.align		4
.L_51:
        /*0018*/ 	.byte	0x04, 0x17
        /*001a*/ 	.short	(.L_53 - .L_52)
.L_52:
        /*001c*/ 	.word	0x00000000
        /*0020*/ 	.short	0x0002
        /*0022*/ 	.short	0x0010
        /*0024*/ 	.byte	0x00, 0xf0, 0x21, 0x00


	//----- nvinfo : EIATTR_KPARAM_INFO
	.align		4
.L_53:
        /*0028*/ 	.byte	0x04, 0x17
        /*002a*/ 	.short	(.L_55 - .L_54)
.L_54:
        /*002c*/ 	.word	0x00000000
        /*0030*/ 	.short	0x0001
        /*0032*/ 	.short	0x0008
        /*0034*/ 	.byte	0x00, 0xf0, 0x21, 0x00


	//----- nvinfo : EIATTR_KPARAM_INFO
	.align		4
.L_55:
        /*0038*/ 	.byte	0x04, 0x17
        /*003a*/ 	.short	(.L_57 - .L_56)
.L_56:
        /*003c*/ 	.word	0x00000000
        /*0040*/ 	.short	0x0000
        /*0042*/ 	.short	0x0000
        /*0044*/ 	.byte	0x00, 0xf5, 0x21, 0x00


	//----- nvinfo : EIATTR_SPARSE_MMA_MASK
	.align		4
.L_57:
        /*0048*/ 	.byte	0x03, 0x50
        /*004a*/ 	.short	0x0000


	//----- nvinfo : EIATTR_MAXREG_COUNT
	.align		4
        /*004c*/ 	.byte	0x03, 0x1b
        /*004e*/ 	.short	0x00ff


	//----- nvinfo : EIATTR_MERCURY_ISA_VERSION
	.align		4
        /*0050*/ 	.byte	0x03, 0x5f
        /*0052*/ 	.short	0x0101


	//----- nvinfo : EIATTR_VRC_CTA_INIT_COUNT
	.align		4
        /*0054*/ 	.byte	0x02, 0x4a
	.zero		1
	.zero		1


	//----- nvinfo : EIATTR_EXIT_INSTR_OFFSETS
	.align		4
        /*0058*/ 	.byte	0x04, 0x1c
        /*005a*/ 	.short	(.L_59 - .L_58)


	//   ....[0]....
.L_58:
        /*005c*/ 	.word	0x00000580


	//   ....[1]....
        /*0060*/ 	.word	0x000005c0


	//----- nvinfo : EIATTR_CRS_STACK_SIZE
	.align		4
.L_59:
        /*0064*/ 	.byte	0x04, 0x1e
        /*0066*/ 	.short	(.L_61 - .L_60)
.L_60:
        /*0068*/ 	.word	0x00000000


	//----- nvinfo : EIATTR_CBANK_PARAM_SIZE
	.align		4
.L_61:
        /*006c*/ 	.byte	0x03, 0x19
        /*006e*/ 	.short	0x0020


	//----- nvinfo : EIATTR_PARAM_CBANK
	.align		4
        /*0070*/ 	.byte	0x04, 0x0a
        /*0072*/ 	.short	(.L_63 - .L_62)
	.align		4
.L_62:
        /*0074*/ 	.word	index@(.nv.constant0._Z17bankConflictsReadPfmmPl)
        /*0078*/ 	.short	0x0380
        /*007a*/ 	.short	0x0020


	//----- nvinfo : EIATTR_SW_WAR
	.align		4
.L_63:
        /*007c*/ 	.byte	0x04, 0x36
        /*007e*/ 	.short	(.L_65 - .L_64)
.L_64:
        /*0080*/ 	.word	0x00000008
.L_65:


//--------------------- .nv.info._Z19Registers2SharedMemPfm --------------------------
	.section	.nv.info._Z19Registers2SharedMemPfm,"",@"SHT_CUDA_INFO"
	.sectionflags	@""
	.align	4


	//----- nvinfo : EIATTR_CUDA_API_VERSION
	.align		4
        /*0000*/ 	.byte	0x04, 0x37
        /*0002*/ 	.short	(.L_67 - .L_66)
.L_66:
        /*0004*/ 	.word	0x00000082


	//----- nvinfo : EIATTR_KPARAM_INFO
	.align		4
.L_67:
        /*0008*/ 	.byte	0x04, 0x17
        /*000a*/ 	.short	(.L_69 - .L_68)
.L_68:
        /*000c*/ 	.word	0x00000000
        /*0010*/ 	.short	0x0001
        /*0012*/ 	.short	0x0008
        /*0014*/ 	.byte	0x00, 0xf0, 0x21, 0x00


	//----- nvinfo : EIATTR_KPARAM_INFO
	.align		4
.L_69:
        /*0018*/ 	.byte	0x04, 0x17
        /*001a*/ 	.short	(.L_71 - .L_70)
.L_70:
        /*001c*/ 	.word	0x00000000
        /*0020*/ 	.short	0x0000
        /*0022*/ 	.short	0x0000
        /*0024*/ 	.byte	0x00, 0xf5, 0x21, 0x00


	//----- nvinfo : EIATTR_SPARSE_MMA_MASK
	.align		4
.L_71:
        /*0028*/ 	.byte	0x03, 0x50
        /*002a*/ 	.short	0x0000


	//----- nvinfo : EIATTR_MAXREG_COUNT
	.align		4
        /*002c*/ 	.byte	0x03, 0x1b
        /*002e*/ 	.short	0x00ff


	//----- nvinfo : EIATTR_MERCURY_ISA_VERSION
	.align		4
        /*0030*/ 	.byte	0x03, 0x5f
        /*0032*/ 	.short	0x0101


	//----- nvinfo : EIATTR_VRC_CTA_INIT_COUNT
	.align		4
        /*0034*/ 	.byte	0x02, 0x4a
	.zero		1
	.zero		1


	//----- nvinfo : EIATTR_EXIT_INSTR_OFFSETS
	.align		4
        /*0038*/ 	.byte	0x04, 0x1c
        /*003a*/ 	.short	(.L_73 - .L_72)


	//   ....[0]....
.L_72:
        /*003c*/ 	.word	0x000003e0


	//   ....[1]....
        /*0040*/ 	.word	0x00000430


	//----- nvinfo : EIATTR_CRS_STACK_SIZE
	.align		4
.L_73:
        /*0044*/ 	.byte	0x04, 0x1e
        /*0046*/ 	.short	(.L_75 - .L_74)
.L_74:
        /*0048*/ 	.word	0x00000000


	//----- nvinfo : EIATTR_CBANK_PARAM_SIZE
	.align		4
.L_75:
        /*004c*/ 	.byte	0x03, 0x19
        /*004e*/ 	.short	0x0010


	//----- nvinfo : EIATTR_PARAM_CBANK
	.align		4
        /*0050*/ 	.byte	0x04, 0x0a
        /*0052*/ 	.short	(.L_77 - .L_76)
	.align		4
.L_76:
        /*0054*/ 	.word	index@(.nv.constant0._Z19Registers2SharedMemPfm)
        /*0058*/ 	.short	0x0380
        /*005a*/ 	.short	0x0010


	//----- nvinfo : EIATTR_SW_WAR
	.align		4
.L_77:
        /*005c*/ 	.byte	0x04, 0x36
        /*005e*/ 	.short	(.L_79 - .L_78)
.L_78:
        /*0060*/ 	.word	0x00000008
.L_79:


//--------------------- .nv.info._Z19SharedMem2RegistersPfm --------------------------
	.section	.nv.info._Z19SharedMem2RegistersPfm,"",@"SHT_CUDA_INFO"
	.sectionflags	@""
	.align	4


	//----- nvinfo : EIATTR_CUDA_API_VERSION
	.align		4
        /*0000*/ 	.byte	0x04, 0x37
        /*0002*/ 	.short	(.L_81 - .L_80)
.L_80:
        /*0004*/ 	.word	0x00000082


	//----- nvinfo : EIATTR_KPARAM_INFO
	.align		4
.L_81:
        /*0008*/ 	.byte	0x04, 0x17
        /*000a*/ 	.short	(.L_83 - .L_82)
.L_82:
        /*000c*/ 	.word	0x00000000
        /*0010*/ 	.short	0x0001
        /*0012*/ 	.short	0x0008
        /*0014*/ 	.byte	0x00, 0xf0, 0x21, 0x00


	//----- nvinfo : EIATTR_KPARAM_INFO
	.align		4
.L_83:
        /*0018*/ 	.byte	0x04, 0x17
        /*001a*/ 	.short	(.L_85 - .L_84)
.L_84:
        /*001c*/ 	.word	0x00000000
        /*0020*/ 	.short	0x0000
        /*0022*/ 	.short	0x0000
        /*0024*/ 	.byte	0x00, 0xf5, 0x21, 0x00


	//----- nvinfo : EIATTR_SPARSE_MMA_MASK
	.align		4
.L_85:
        /*0028*/ 	.byte	0x03, 0x50
        /*002a*/ 	.short	0x0000


	//----- nvinfo : EIATTR_MAXREG_COUNT
	.align		4
        /*002c*/ 	.byte	0x03, 0x1b
        /*002e*/ 	.short	0x00ff


	//----- nvinfo : EIATTR_MERCURY_ISA_VERSION
	.align		4
        /*0030*/ 	.byte	0x03, 0x5f
        /*0032*/ 	.short	0x0101


	//----- nvinfo : EIATTR_VRC_CTA_INIT_COUNT
	.align		4
        /*0034*/ 	.byte	0x02, 0x4a
	.zero		1
	.zero		1


	//----- nvinfo : EIATTR_EXIT_INSTR_OFFSETS
	.align		4
        /*0038*/ 	.byte	0x04, 0x1c
        /*003a*/ 	.short	(.L_87 - .L_86)


	//   ....[0]....
.L_86:
        /*003c*/ 	.word	0x000003d0


	//   ....[1]....
        /*0040*/ 	.word	0x00000410


	//----- nvinfo : EIATTR_CRS_STACK_SIZE
	.align		4
.L_87:
        /*0044*/ 	.byte	0x04, 0x1e
        /*0046*/ 	.short	(.L_89 - .L_88)
.L_88:
        /*0048*/ 	.word	0x00000000


	//----- nvinfo : EIATTR_CBANK_PARAM_SIZE
	.align		4
.L_89:
        /*004c*/ 	.byte	0x03, 0x19
        /*004e*/ 	.short	0x0010


	//----- nvinfo : EIATTR_PARAM_CBANK
	.align		4
        /*0050*/ 	.byte	0x04, 0x0a
        /*0052*/ 	.short	(.L_91 - .L_90)
	.align		4
.L_90:
        /*0054*/ 	.word	index@(.nv.constant0._Z19SharedMem2RegistersPfm)
        /*0058*/ 	.short	0x0380
        /*005a*/ 	.short	0x0010


	//----- nvinfo : EIATTR_SW_WAR
	.align		4
.L_91:
        /*005c*/ 	.byte	0x04, 0x36
        /*005e*/ 	.short	(.L_93 - .L_92)
.L_92:
        /*0060*/ 	.word	0x00000008
.L_93:


//--------------------- .nv.info._Z19SharedMem2globalMemPfm --------------------------
	.section	.nv.info._Z19SharedMem2globalMemPfm,"",@"SHT_CUDA_INFO"
	.sectionflags	@""
	.align	4


	//----- nvinfo : EIATTR_CUDA_API_VERSION
	.align		4
        /*0000*/ 	.byte	0x04, 0x37
        /*0002*/ 	.short	(.L_95 - .L_94)
.L_94:
        /*0004*/ 	.word	0x00000082


	//----- nvinfo : EIATTR_KPARAM_INFO
	.align		4
.L_95:
        /*0008*/ 	.byte	0x04, 0x17
        /*000a*/ 	.short	(.L_97 - .L_96)
.L_96:
        /*000c*/ 	.word	0x00000000
        /*0010*/ 	.short	0x0001
        /*0012*/ 	.short	0x0008
        /*0014*/ 	.byte	0x00, 0xf0, 0x21, 0x00


	//----- nvinfo : EIATTR_KPARAM_INFO
	.align		4
.L_97:
        /*0018*/ 	.byte	0x04, 0x17
        /*001a*/ 	.short	(.L_99 - .L_98)
.L_98:
        /*001c*/ 	.word	0x00000000
        /*0020*/ 	.short	0x0000
        /*0022*/ 	.short	0x0000
        /*0024*/ 	.byte	0x00, 0xf5, 0x21, 0x00


	//----- nvinfo : EIATTR_SPARSE_MMA_MASK
	.align		4
.L_99:
        /*0028*/ 	.byte	0x03, 0x50
        /*002a*/ 	.short	0x0000


	//----- nvinfo : EIATTR_MAXREG_COUNT
	.align		4
        /*002c*/ 	.byte	0x03, 0x1b
        /*002e*/ 	.short	0x00ff


	//----- nvinfo : EIATTR_MERCURY_ISA_VERSION
	.align		4
        /*0030*/ 	.byte	0x03, 0x5f
        /*0032*/ 	.short	0x0101


	//----- nvinfo : EIATTR_VRC_CTA_INIT_COUNT
	.align		4
        /*0034*/ 	.byte	0x02, 0x4a
	.zero		1
	.zero		1


	//----- nvinfo : EIATTR_EXIT_INSTR_OFFSETS
	.align		4
        /*0038*/ 	.byte	0x04, 0x1c
        /*003a*/ 	.short	(.L_101 - .L_100)


	//   ....[0]....
.L_100:
        /*003c*/ 	.word	0x00000240


	//   ....[1]....
        /*0040*/ 	.word	0x000003f0


	//----- nvinfo : EIATTR_CRS_STACK_SIZE
	.align		4
.L_101:
        /*0044*/ 	.byte	0x04, 0x1e
        /*0046*/ 	.short	(.L_103 - .L_102)
.L_102:
        /*0048*/ 	.word	0x00000000


	//----- nvinfo : EIATTR_CBANK_PARAM_SIZE
	.align		4
.L_103:
        /*004c*/ 	.byte	0x03, 0x19
        /*004e*/ 	.short	0x0010


	//----- nvinfo : EIATTR_PARAM_CBANK
	.align		4
        /*0050*/ 	.byte	0x04, 0x0a
        /*0052*/ 	.short	(.L_105 - .L_104)
	.align		4
.L_104:
        /*0054*/ 	.word	index@(.nv.constant0._Z19SharedMem2globalMemPfm)
        /*0058*/ 	.short	0x0380
        /*005a*/ 	.short	0x0010


	//----- nvinfo : EIATTR_SW_WAR
	.align		4
.L_105:
        /*005c*/ 	.byte	0x04, 0x36
        /*005e*/ 	.short	(.L_107 - .L_106)
.L_106:
        /*0060*/ 	.word	0x00000008
.L_107:


//--------------------- .nv.info._Z22globalMem2SharedMem_v2Pfm --------------------------
	.section	.nv.info._Z22globalMem2SharedMem_v2Pfm,"",@"SHT_CUDA_INFO"
	.sectionflags	@""
	.align	4


	//----- nvinfo : EIATTR_CUDA_API_VERSION
	.align		4
        /*0000*/ 	.byte	0x04, 0x37
        /*0002*/ 	.short	(.L_109 - .L_108)
.L_108:
        /*0004*/ 	.word	0x00000082


	//----- nvinfo : EIATTR_KPARAM_INFO
	.align		4
.L_109:
        /*0008*/ 	.byte	0x04, 0x17
        /*000a*/ 	.short	(.L_111 - .L_110)
.L_110:
        /*000c*/ 	.word	0x00000000
        /*0010*/ 	.short	0x0001
        /*0012*/ 	.short	0x0008
        /*0014*/ 	.byte	0x00, 0xf0, 0x21, 0x00


	//----- nvinfo : EIATTR_KPARAM_INFO
	.align		4
.L_111:
        /*0018*/ 	.byte	0x04, 0x17
        /*001a*/ 	.short	(.L_113 - .L_112)
.L_112:
        /*001c*/ 	.word	0x00000000
        /*0020*/ 	.short	0x0000
        /*0022*/ 	.short	0x0000
        /*0024*/ 	.byte	0x00, 0xf5, 0x21, 0x00


	//----- nvinfo : EIATTR_SPARSE_MMA_MASK
	.align		4
.L_113:
        /*0028*/ 	.byte	0x03, 0x50
        /*002a*/ 	.short	0x0000


	//----- nvinfo : EIATTR_MAXREG_COUNT
	.align		4
        /*002c*/ 	.byte	0x03, 0x1b
        /*002e*/ 	.short	0x00ff


	//----- nvinfo : EIATTR_MERCURY_ISA_VERSION
	.align		4
        /*0030*/ 	.byte	0x03, 0x5f
        /*0032*/ 	.short	0x0101


	//----- nvinfo : EIATTR_VRC_CTA_INIT_COUNT
	.align		4
        /*0034*/ 	.byte	0x02, 0x4a
	.zero		1
	.zero		1


	//----- nvinfo : EIATTR_EXIT_INSTR_OFFSETS
	.align		4
        /*0038*/ 	.byte	0x04, 0x1c
        /*003a*/ 	.short	(.L_115 - .L_114)


	//   ....[0]....
.L_114:
        /*003c*/ 	.word	0x00000270


	//   ....[1]....
        /*0040*/ 	.word	0x00000d00


	//   ....[2]....
        /*0044*/ 	.word	0x00000e60


	//----- nvinfo : EIATTR_CRS_STACK_SIZE
	.align		4
.L_115:
        /*0048*/ 	.byte	0x04, 0x1e
        /*004a*/ 	.short	(.L_117 - .L_116)
.L_116:
        /*004c*/ 	.word	0x00000000


	//----- nvinfo : EIATTR_CBANK_PARAM_SIZE
	.align		4
.L_117:
        /*0050*/ 	.byte	0x03, 0x19
        /*0052*/ 	.short	0x0010


	//----- nvinfo : EIATTR_PARAM_CBANK
	.align		4
        /*0054*/ 	.byte	0x04, 0x0a
        /*0056*/ 	.short	(.L_119 - .L_118)
	.align		4
.L_118:
        /*0058*/ 	.word	index@(.nv.constant0._Z22globalMem2SharedMem_v2Pfm)
        /*005c*/ 	.short	0x0380
        /*005e*/ 	.short	0x0010


	//----- nvinfo : EIATTR_SW_WAR
	.align		4
.L_119:
        /*0060*/ 	.byte	0x04, 0x36
        /*0062*/ 	.short	(.L_121 - .L_120)
.L_120:
        /*0064*/ 	.word	0x00000008
.L_121:


//--------------------- .nv.info._Z19globalMem2SharedMemPfm --------------------------
	.section	.nv.info._Z19globalMem2SharedMemPfm,"",@"SHT_CUDA_INFO"
	.sectionflags	@""
	.align	4


	//----- nvinfo : EIATTR_CUDA_API_VERSION
	.align		4
        /*0000*/ 	.byte	0x04, 0x37
        /*0002*/ 	.short	(.L_123 - .L_122)
.L_122:
        /*0004*/ 	.word	0x00000082


	//----- nvinfo : EIATTR_KPARAM_INFO
	.align		4
.L_123:
        /*0008*/ 	.byte	0x04, 0x17
        /*000a*/ 	.short	(.L_125 - .L_124)
.L_124:
        /*000c*/ 	.word	0x00000000
        /*0010*/ 	.short	0x0001
        /*0012*/ 	.short	0x0008
        /*0014*/ 	.byte	0x00, 0xf0, 0x21, 0x00


	//----- nvinfo : EIATTR_KPARAM_INFO
	.align		4
.L_125:
        /*0018*/ 	.byte	0x04, 0x17
        /*001a*/ 	.short	(.L_127 - .L_126)
.L_126:
        /*001c*/ 	.word	0x00000000
        /*0020*/ 	.short	0x0000
        /*0022*/ 	.short	0x0000
        /*0024*/ 	.byte	0x00, 0xf5, 0x21, 0x00


	//----- nvinfo : EIATTR_SPARSE_MMA_MASK
	.align		4
.L_127:
        /*0028*/ 	.byte	0x03, 0x50
        /*002a*/ 	.short	0x0000


	//----- nvinfo : EIATTR_MAXREG_COUNT
	.align		4
        /*002c*/ 	.byte	0x03, 0x1b
        /*002e*/ 	.short	0x00ff


	//----- nvinfo : EIATTR_MERCURY_ISA_VERSION
	.align		4
        /*0030*/ 	.byte	0x03, 0x5f
        /*0032*/ 	.short	0x0101


	//----- nvinfo : EIATTR_VRC_CTA_INIT_COUNT
	.align		4
        /*0034*/ 	.byte	0x02, 0x4a
	.zero		1
	.zero		1


	//----- nvinfo : EIATTR_EXIT_INSTR_OFFSETS
	.align		4
        /*0038*/ 	.byte	0x04, 0x1c
        /*003a*/ 	.short	(.L_129 - .L_128)


	//   ....[0]....
.L_128:
        /*003c*/ 	.word	0x00000240


	//   ....[1]....
        /*0040*/ 	.word	0x00000400


	//----- nvinfo : EIATTR_CRS_STACK_SIZE
	.align		4
.L_129:
        /*0044*/ 	.byte	0x04, 0x1e
        /*0046*/ 	.short	(.L_131 - .L_130)
.L_130:
        /*0048*/ 	.word	0x00000000


	//----- nvinfo : EIATTR_CBANK_PARAM_SIZE
	.align		4
.L_131:
        /*004c*/ 	.byte	0x03, 0x19
        /*004e*/ 	.short	0x0010


	//----- nvinfo : EIATTR_PARAM_CBANK
	.align		4
        /*0050*/ 	.byte	0x04, 0x0a
        /*0052*/ 	.short	(.L_133 - .L_132)
	.align		4
.L_132:
        /*0054*/ 	.word	index@(.nv.constant0._Z19globalMem2SharedMemPfm)
        /*0058*/ 	.short	0x0380
        /*005a*/ 	.short	0x0010


	//----- nvinfo : EIATTR_SW_WAR
	.align		4
.L_133:
        /*005c*/ 	.byte	0x04, 0x36
        /*005e*/ 	.short	(.L_135 - .L_134)
.L_134:
        /*0060*/ 	.word	0x00000008
.L_135:


//--------------------- .nv.callgraph             --------------------------
	.section	.nv.callgraph,"",@"SHT_CUDA_CALLGRAPH"
	.align	4
	.sectionentsize	8
	.align		4
        /*0000*/ 	.word	0x00000000
	.align		4
        /*0004*/ 	.word	0xffffffff
	.align		4
        /*0008*/ 	.word	0x00000000
	.align		4
        /*000c*/ 	.word	0xfffffffe
	.align		4
        /*0010*/ 	.word	0x00000000
	.align		4
        /*0014*/ 	.word	0xfffffffd
	.align		4
        /*0018*/ 	.word	0x00000000
	.align		4
        /*001c*/ 	.word	0xfffffffc


//--------------------- .text._Z17bankConflictsReadPfmmPl --------------------------
	.section	.text._Z17bankConflictsReadPfmmPl,"ax",@progbits
	.align	128
        .global         _Z17bankConflictsReadPfmmPl
        .type           _Z17bankConflictsReadPfmmPl,@function
        .size           _Z17bankConflictsReadPfmmPl,(.L_x_32 - _Z17bankConflictsReadPfmmPl)
        .other          _Z17bankConflictsReadPfmmPl,@"STO_CUDA_ENTRY STV_DEFAULT"
_Z17bankConflictsReadPfmmPl:
.text._Z17bankConflictsReadPfmmPl:
[----:B------:R-:W-:Y:S01]  /*0000*/  LDC R1, c[0x0][0x37c] ;  /* 0x0000df00ff017b82 */ /* 0x000fe20000000800 */
[----:B------:R-:W0:Y:S07]  /*0010*/  S2R R5, SR_TID.X ;  /* 0x0000000000057919 */ /* 0x000e2e0000002100 */
[----:B------:R-:W0:Y:S01]  /*0020*/  S2UR UR4, SR_CTAID.X ;  /* 0x00000000000479c3 */ /* 0x000e220000002500 */
[----:B------:R-:W1:Y:S01]  /*0030*/  LDCU.64 UR6, c[0x0][0x390] ;  /* 0x00007200ff0677ac */ /* 0x000e620008000a00 */
[----:B------:R-:W-:Y:S01]  /*0040*/  BSSY.RECONVERGENT B0, `(.L_x_0) ;  /* 0x0000022000007945 */ /* 0x000fe20003800200 */
[----:B------:R-:W2:Y:S05]  /*0050*/  LDCU UR5, c[0x0][0x38c] ;  /* 0x00007180ff0577ac */ /* 0x000eaa0008000800 */
[----:B------:R-:W0:Y:S02]  /*0060*/  LDC R0, c[0x0][0x360] ;  /* 0x0000d800ff007b82 */ /* 0x000e240000000800 */
[----:B0-----:R-:W-:-:S04]  /*0070*/  IMAD R5, R0, UR4, R5 ;  /* 0x0000000400057c24 */ /* 0x001fc8000f8e0205 */
[----:B-1----:R-:W-:-:S04]  /*0080*/  IMAD.WIDE.U32 R2, R5, UR6, RZ ;  /* 0x0000000605027c25 */ /* 0x002fc8000f8e00ff */
[----:B------:R-:W-:Y:S01]  /*0090*/  IMAD R6, R5, UR7, R3 ;  /* 0x0000000705067c24 */ /* 0x000fe2000f8e0203 */
[----:B------:R-:W0:Y:S04]  /*00a0*/  LDCU.64 UR6, c[0x0][0x358] ;  /* 0x00006b00ff0677ac */ /* 0x000e280008000a00 */
[----:B--2---:R-:W-:-:S04]  /*00b0*/  LOP3.LUT R0, R6, UR5, RZ, 0xfc, !PT ;  /* 0x0000000506007c12 */ /* 0x004fc8000f8efcff */
[----:B------:R-:W-:-:S13]  /*00c0*/  ISETP.NE.U32.AND P0, PT, R0, RZ, PT ;  /* 0x000000ff0000720c */ /* 0x000fda0003f05070 */
[----:B0-----:R-:W-:Y:S05]  /*00d0*/  @P0 BRA `(.L_x_1) ;  /* 0x0000000000500947 */ /* 0x001fea0003800000 */
[----:B------:R-:W0:Y:S02]  /*00e0*/  LDCU UR4, c[0x0][0x388] ;  /* 0x00007100ff0477ac */ /* 0x000e240008000800 */
[----:B0-----:R-:W0:Y:S01]  /*00f0*/  I2F.U32.RP R0, UR4 ;  /* 0x0000000400007d06 */ /* 0x001e220008209000 */
[----:B------:R-:W-:-:S07]  /*0100*/  ISETP.NE.U32.AND P1, PT, RZ, UR4, PT ;  /* 0x00000004ff007c0c */ /* 0x000fce000bf25070 */
[----:B0-----:R-:W0:Y:S02]  /*0110*/  MUFU.RCP R0, R0 ;  /* 0x0000000000007308 */ /* 0x001e240000001000 */
[----:B0-----:R-:W-:-:S06]  /*0120*/  VIADD R4, R0, 0xffffffe ;  /* 0x0ffffffe00047836 */ /* 0x001fcc0000000000 */
[----:B------:R0:W1:Y:S02]  /*0130*/  F2I.FTZ.U32.TRUNC.NTZ R5, R4 ;  /* 0x0000000400057305 */ /* 0x000064000021f000 */
[----:B0-----:R-:W-:Y:S02]  /*0140*/  IMAD.MOV.U32 R4, RZ, RZ, RZ ;  /* 0x000000ffff047224 */ /* 0x001fe400078e00ff */
[----:B-1----:R-:W-:-:S04]  /*0150*/  IMAD.MOV R3, RZ, RZ, -R5 ;  /* 0x000000ffff037224 */ /* 0x002fc800078e0a05 */
[----:B------:R-:W-:-:S04]  /*0160*/  IMAD R3, R3, UR4, RZ ;  /* 0x0000000403037c24 */ /* 0x000fc8000f8e02ff */
[----:B------:R-:W-:-:S04]  /*0170*/  IMAD.HI.U32 R5, R5, R3, R4 ;  /* 0x0000000305057227 */ /* 0x000fc800078e0004 */
[----:B------:R-:W-:Y:S02]  /*0180*/  IMAD.MOV.U32 R3, RZ, RZ, RZ ;  /* 0x000000ffff037224 */ /* 0x000fe400078e00ff */
[----:B------:R-:W-:-:S04]  /*0190*/  IMAD.HI.U32 R5, R5, R2, RZ ;  /* 0x0000000205057227 */ /* 0x000fc800078e00ff */
[----:B------:R-:W-:-:S04]  /*01a0*/  IMAD.MOV R5, RZ, RZ, -R5 ;  /* 0x000000ffff057224 */ /* 0x000fc800078e0a05 */
[----:B------:R-:W-:-:S05]  /*01b0*/  IMAD R2, R5, UR4, R2 ;  /* 0x0000000405027c24 */ /* 0x000fca000f8e0202 */
[----:B------:R-:W-:-:S13]  /*01c0*/  ISETP.GE.U32.AND P0, PT, R2, UR4, PT ;  /* 0x0000000402007c0c */ /* 0x000fda000bf06070 */
[----:B------:R-:W-:-:S05]  /*01d0*/  @P0 VIADD R2, R2, -UR4 ;  /* 0x8000000402020c36 */ /* 0x000fca0008000000 */
[----:B------:R-:W-:-:S13]  /*01e0*/  ISETP.GE.U32.AND P0, PT, R2, UR4, PT ;  /* 0x0000000402007c0c */ /* 0x000fda000bf06070 */
[----:B------:R-:W-:Y:S01]  /*01f0*/  @P0 VIADD R2, R2, -UR4 ;  /* 0x8000000402020c36 */ /* 0x000fe20008000000 */
[----:B------:R-:W-:Y:S01]  /*0200*/  @!P1 LOP3.LUT R2, RZ, UR4, RZ, 0x33, !PT ;  /* 0x00000004ff029c12 */ /* 0x000fe2000f8e33ff */
[----:B------:R-:W-:Y:S06]  /*0210*/  BRA `(.L_x_2) ;  /* 0x0000000000107947 */ /* 0x000fec0003800000 */
.L_x_1:
[----:B------:R-:W-:-:S07]  /*0220*/  MOV R0, 0x240 ;  /* 0x0000024000007802 */ /* 0x000fce0000000f00 */
[----:B------:R-:W-:Y:S05]  /*0230*/  CALL.REL.NOINC `($__internal_0_$__cuda_sm20_rem_u64) ;  /* 0x0000000000e47944 */ /* 0x000fea0003c00000 */
[----:B------:R-:W-:Y:S01]  /*0240*/  IMAD.MOV.U32 R2, RZ, RZ, R4 ;  /* 0x000000ffff027224 */ /* 0x000fe200078e0004 */
[----:B------:R-:W-:-:S07]  /*0250*/  MOV R3, R5 ;  /* 0x0000000500037202 */ /* 0x000fce0000000f00 */
.L_x_2:
[----:B------:R-:W-:Y:S05]  /*0260*/  BSYNC.RECONVERGENT B0 ;  /* 0x0000000000007941 */ /* 0x000fea0003800200 */
.L_x_0:
[----:B------:R-:W-:Y:S01]  /*0270*/  CS2R R10, SR_CLOCKLO ;  /* 0x00000000000a7805 */ /* 0x000fe20000015000 */
[----:B------:R-:W0:Y:S01]  /*0280*/  S2UR UR5, SR_CgaCtaId ;  /* 0x00000000000579c3 */ /* 0x000e220000008800 */
[----:B------:R-:W-:Y:S02]  /*0290*/  UMOV UR4, 0x400 ;  /* 0x0000040000047882 */ /* 0x000fe40000000000 */
[----:B0-----:R-:W-:-:S06]  /*02a0*/  ULEA UR4, UR5, UR4, 0x18 ;  /* 0x0000000405047291 */ /* 0x001fcc000f8ec0ff */
[----:B------:R-:W-:Y:S02]  /*02b0*/  LEA R0, R2, UR4, 0x2 ;  /* 0x0000000402007c11 */ /* 0x000fe4000f8e10ff */
[----:B------:R-:W-:Y:S01]  /*02c0*/  CS2R R8, SR_CLOCKLO ;  /* 0x0000000000087805 */ /* 0x000fe20000015000 */
[----:B------:R-:W0:Y:S02]  /*02d0*/  LDC.64 R4, c[0x0][0x398] ;  /* 0x0000e600ff047b82 */ /* 0x000e240000000a00 */
[----:B0-----:R-:W2:Y:S03]  /*02e0*/  LDG.E.64 R6, desc[UR6][R4.64] ;  /* 0x0000000604067981 */ /* 0x001ea6000c1e1b00 */
[----:B------:R-:W-:Y:S01]  /*02f0*/  IMAD.WIDE.U32 R12, R9, 0x70a3d70b, RZ ;  /* 0x70a3d70b090c7825 */ /* 0x000fe200078e00ff */
[----:B------:R-:W-:-:S03]  /*0300*/  IADD3 R23, P1, PT, RZ, -R10, RZ ;  /* 0x8000000aff177210 */ /* 0x000fc60007f3e0ff */
[----:B------:R-:W-:-:S04]  /*0310*/  IMAD.WIDE.U32 R14, R11, -0x70a3d70b, RZ ;  /* 0x8f5c28f50b0e7825 */ /* 0x000fc800078e00ff */
[----:B------:R-:W-:-:S04]  /*0320*/  IMAD.WIDE.U32 R12, P2, R8, -0x5c28f5c3, R12 ;  /* 0xa3d70a3d080c7825 */ /* 0x000fc8000784000c */
[----:B------:R-:W-:Y:S01]  /*0330*/  IMAD.WIDE.U32 R20, P0, R10, 0x5c28f5c2, R14 ;  /* 0x5c28f5c20a147825 */ /* 0x000fe2000780000e */
[----:B------:R-:W-:-:S03]  /*0340*/  IADD3 R16, P3, PT, R8, R13, RZ ;  /* 0x0000000d08107210 */ /* 0x000fc60007f7e0ff */
[----:B------:R-:W-:Y:S01]  /*0350*/  IMAD.WIDE.U32 R14, R8, 0x70a3d70b, RZ ;  /* 0x70a3d70b080e7825 */ /* 0x000fe200078e00ff */
[----:B------:R-:W-:-:S03]  /*0360*/  IADD3.X R17, PT, PT, RZ, R9, RZ, P2, P3 ;  /* 0x00000009ff117210 */ /* 0x000fc600017e64ff */
[----:B------:R-:W-:Y:S01]  /*0370*/  IMAD.WIDE.U32 R18, R10, -0x70a3d70b, RZ ;  /* 0x8f5c28f50a127825 */ /* 0x000fe200078e00ff */
[----:B------:R-:W-:-:S03]  /*0380*/  IADD3 RZ, P2, PT, R15, R12, RZ ;  /* 0x0000000c0fff7210 */ /* 0x000fc60007f5e0ff */
[----:B------:R-:W-:Y:S01]  /*0390*/  IMAD.X R10, RZ, RZ, ~R11, P1 ;  /* 0x000000ffff0a7224 */ /* 0x000fe200008e0e0b */
[----:B------:R-:W-:Y:S01]  /*03a0*/  IADD3 R22, P1, PT, R21, R23, RZ ;  /* 0x0000001715167210 */ /* 0x000fe20007f3e0ff */
[----:B------:R-:W-:-:S03]  /*03b0*/  IMAD.WIDE.U32.X R14, R9, -0x5c28f5c3, R16, P2 ;  /* 0xa3d70a3d090e7825 */ /* 0x000fc600010e0410 */
[----:B------:R-:W-:Y:S02]  /*03c0*/  IADD3.X R23, PT, PT, RZ, R10, RZ, P0, P1 ;  /* 0x0000000aff177210 */ /* 0x000fe400007e24ff */
[----:B------:R-:W-:Y:S02]  /*03d0*/  IADD3 RZ, P0, PT, R19, R20, RZ ;  /* 0x0000001413ff7210 */ /* 0x000fe40007f1e0ff */
[----:B------:R-:W-:-:S03]  /*03e0*/  IADD3 R8, P1, PT, -R8, R14, RZ ;  /* 0x0000000e08087210 */ /* 0x000fc60007f3e1ff */
[C---:B------:R-:W-:Y:S01]  /*03f0*/  IMAD.WIDE.U32.X R12, R11.reuse, 0x5c28f5c2, R22, P0 ;  /* 0x5c28f5c20b0c7825 */ /* 0x040fe200000e0416 */
[----:B------:R-:W-:-:S03]  /*0400*/  ISETP.LT.AND P0, PT, R11, RZ, PT ;  /* 0x000000ff0b00720c */ /* 0x000fc60003f01270 */
[----:B------:R-:W-:Y:S01]  /*0410*/  IMAD.X R14, R15, 0x1, ~R9, P1 ;  /* 0x000000010f0e7824 */ /* 0x000fe200008e0e09 */
[----:B------:R-:W-:Y:S02]  /*0420*/  IADD3 R17, P2, PT, R12, 0x70a3d70b, RZ ;  /* 0x70a3d70b0c117810 */ /* 0x000fe40007f5e0ff */
[----:B------:R-:W-:Y:S02]  /*0430*/  IADD3 R11, P1, PT, R8, -0x70a3d70b, RZ ;  /* 0x8f5c28f5080b7810 */ /* 0x000fe40007f3e0ff */
[----:B------:R-:W-:Y:S02]  /*0440*/  IADD3.X R19, PT, PT, R13, -0x5c28f5c3, RZ, P2, !PT ;  /* 0xa3d70a3d0d137810 */ /* 0x000fe400017fe4ff */
[----:B------:R-:W-:Y:S02]  /*0450*/  ISETP.LT.AND P2, PT, R9, RZ, PT ;  /* 0x000000ff0900720c */ /* 0x000fe40003f41270 */
[----:B------:R-:W-:Y:S02]  /*0460*/  SEL R9, R17, R12, P0 ;  /* 0x0000000c11097207 */ /* 0x000fe40000000000 */
[----:B------:R-:W-:-:S02]  /*0470*/  IADD3.X R15, PT, PT, R14, 0x5c28f5c2, RZ, P1, !PT ;  /* 0x5c28f5c20e0f7810 */ /* 0x000fc40000ffe4ff */
[----:B------:R-:W-:Y:S02]  /*0480*/  SEL R12, R19, R13, P0 ;  /* 0x0000000d130c7207 */ /* 0x000fe40000000000 */
[----:B------:R-:W-:Y:S02]  /*0490*/  SEL R8, R11, R8, P2 ;  /* 0x000000080b087207 */ /* 0x000fe40001000000 */
[----:B------:R-:W-:Y:S02]  /*04a0*/  SEL R13, R15, R14, P2 ;  /* 0x0000000e0f0d7207 */ /* 0x000fe40001000000 */
[----:B------:R-:W-:Y:S02]  /*04b0*/  SHF.R.S64 R9, R9, 0x6, R12 ;  /* 0x0000000609097819 */ /* 0x000fe4000000100c */
[----:B------:R-:W-:Y:S02]  /*04c0*/  SHF.R.S64 R8, R8, 0x6, R13 ;  /* 0x0000000608087819 */ /* 0x000fe4000000100d */
[----:B------:R-:W-:-:S02]  /*04d0*/  LEA.HI R9, P0, R12, R9, RZ, 0x1 ;  /* 0x000000090c097211 */ /* 0x000fc400078108ff */
[--C-:B------:R-:W-:Y:S02]  /*04e0*/  SHF.R.U32.HI R11, RZ, 0x1f, R13.reuse ;  /* 0x0000001fff0b7819 */ /* 0x100fe4000001160d */
[----:B------:R-:W-:Y:S02]  /*04f0*/  SHF.R.S32.HI R10, RZ, 0x6, R13 ;  /* 0x00000006ff0a7819 */ /* 0x000fe4000001140d */
[----:B------:R-:W-:Y:S02]  /*0500*/  IADD3 R9, P1, P2, R9, R8, R11 ;  /* 0x0000000809097210 */ /* 0x000fe40007a3e00b */
[----:B------:R-:W-:Y:S02]  /*0510*/  LEA.HI.X.SX32 R11, R12, RZ, 0x1a, P0 ;  /* 0x000000ff0c0b7211 */ /* 0x000fe400000fd6ff */
[----:B------:R-:W-:Y:S02]  /*0520*/  ISETP.NE.U32.AND P0, PT, R2, RZ, PT ;  /* 0x000000ff0200720c */ /* 0x000fe40003f05070 */
[----:B------:R-:W-:-:S02]  /*0530*/  IADD3.X R11, PT, PT, R11, R10, RZ, P1, P2 ;  /* 0x0000000a0b0b7210 */ /* 0x000fc40000fe44ff */
[----:B------:R-:W-:Y:S02]  /*0540*/  ISETP.NE.AND.EX P0, PT, R3, RZ, PT, P0 ;  /* 0x000000ff0300720c */ /* 0x000fe40003f05300 */
[----:B--2---:R-:W-:-:S05]  /*0550*/  IADD3 R2, P1, PT, R6, R9, RZ ;  /* 0x0000000906027210 */ /* 0x004fca0007f3e0ff */
[----:B------:R-:W-:-:S05]  /*0560*/  IMAD.X R3, R7, 0x1, R11, P1 ;  /* 0x0000000107037824 */ /* 0x000fca00008e060b */
[----:B------:R0:W-:Y:S01]  /*0570*/  STG.E.64 desc[UR6][R4.64], R2 ;  /* 0x0000000204007986 */ /* 0x0001e2000c101b06 */
[----:B------:R-:W-:Y:S05]  /*0580*/  @P0 EXIT ;  /* 0x000000000000094d */ /* 0x000fea0003800000 */
[----:B0-----:R-:W0:Y:S01]  /*0590*/  LDS R5, [R0] ;  /* 0x0000000000057984 */ /* 0x001e220000000800 */
[----:B------:R-:W0:Y:S03]  /*05a0*/  LDC.64 R2, c[0x0][0x380] ;  /* 0x0000e000ff027b82 */ /* 0x000e260000000a00 */
[----:B0-----:R-:W-:Y:S01]  /*05b0*/  STG.E desc[UR6][R2.64], R5 ;  /* 0x0000000502007986 */ /* 0x001fe2000c101906 */
[----:B------:R-:W-:Y:S05]  /*05c0*/  EXIT ;  /* 0x000000000000794d */ /* 0x000fea0003800000 */
        .weak           $__internal_0_$__cuda_sm20_rem_u64
        .type           $__internal_0_$__cuda_sm20_rem_u64,@function
        .size           $__internal_0_$__cuda_sm20_rem_u64,(.L_x_32 - $__internal_0_$__cuda_sm20_rem_u64)
$__internal_0_$__cuda_sm20_rem_u64:
[----:B------:R-:W0:Y:S01]  /*05d0*/  LDCU.64 UR4, c[0x0][0x388] ;  /* 0x00007100ff0477ac */ /* 0x000e220008000a00 */
[----:B------:R-:W1:Y:S01]  /*05e0*/  LDC.64 R4, c[0x0][0x388] ;  /* 0x0000e200ff047b82 */ /* 0x000e620000000a00 */
[----:B0-----:R-:W0:Y:S08]  /*05f0*/  I2F.U64.RP R3, UR4 ;  /* 0x0000000400037d12 */ /* 0x001e300008309000 */
[----:B0-----:R-:W0:Y:S02]  /*0600*/  MUFU.RCP R3, R3 ;  /* 0x0000000300037308 */ /* 0x001e240000001000 */
[----:B0-----:R-:W-:-:S06]  /*0610*/  VIADD R8, R3, 0x1ffffffe ;  /* 0x1ffffffe03087836 */ /* 0x001fcc0000000000 */
[----:B------:R-:W1:Y:S02]  /*0620*/  F2I.U64.TRUNC R8, R8 ;  /* 0x0000000800087311 */ /* 0x000e64000020d800 */
[----:B-1----:R-:W-:-:S04]  /*0630*/  IMAD.WIDE.U32 R10, R8, R4, RZ ;  /* 0x00000004080a7225 */ /* 0x002fc800078e00ff */
[C---:B------:R-:W-:Y:S01]  /*0640*/  IMAD R7, R8.reuse, R5, R11 ;  /* 0x0000000508077224 */ /* 0x040fe200078e020b */
[----:B------:R-:W-:Y:S01]  /*0650*/  IADD3 R13, P0, PT, RZ, -R10, RZ ;  /* 0x8000000aff0d7210 */ /* 0x000fe20007f1e0ff */
[----:B------:R-:W-:Y:S02]  /*0660*/  IMAD.MOV.U32 R11, RZ, RZ, R8 ;  /* 0x000000ffff0b7224 */ /* 0x000fe400078e0008 */
[----:B------:R-:W-:Y:S02]  /*0670*/  IMAD R7, R9, R4, R7 ;  /* 0x0000000409077224 */ /* 0x000fe400078e0207 */
[----:B------:R-:W-:-:S04]  /*0680*/  IMAD.HI.U32 R10, R8, R13, RZ ;  /* 0x0000000d080a7227 */ /* 0x000fc800078e00ff */
[----:B------:R-:W-:-:S04]  /*0690*/  IMAD.X R7, RZ, RZ, ~R7, P0 ;  /* 0x000000ffff077224 */ /* 0x000fc800000e0e07 */
[----:B------:R-:W-:-:S04]  /*06a0*/  IMAD.WIDE.U32 R10, P0, R8, R7, R10 ;  /* 0x00000007080a7225 */ /* 0x000fc8000780000a */
[C---:B------:R-:W-:Y:S02]  /*06b0*/  IMAD R15, R9.reuse, R7, RZ ;  /* 0x00000007090f7224 */ /* 0x040fe400078e02ff */
[----:B------:R-:W-:-:S04]  /*06c0*/  IMAD.HI.U32 R10, P1, R9, R13, R10 ;  /* 0x0000000d090a7227 */ /* 0x000fc8000782000a */
[----:B------:R-:W-:Y:S01]  /*06d0*/  IMAD.HI.U32 R3, R9, R7, RZ ;  /* 0x0000000709037227 */ /* 0x000fe200078e00ff */
[----:B------:R-:W-:-:S04]  /*06e0*/  IADD3 R11, P2, PT, R15, R10, RZ ;  /* 0x0000000a0f0b7210 */ /* 0x000fc80007f5e0ff */
[----:B------:R-:W-:Y:S01]  /*06f0*/  IADD3.X R3, PT, PT, R3, R9, RZ, P0, !PT ;  /* 0x0000000903037210 */ /* 0x000fe200007fe4ff */
[----:B------:R-:W-:-:S03]  /*0700*/  IMAD.WIDE.U32 R8, R11, R4, RZ ;  /* 0x000000040b087225 */ /* 0x000fc600078e00ff */
[----:B------:R-:W-:Y:S01]  /*0710*/  IADD3.X R3, PT, PT, RZ, RZ, R3, P2, P1 ;  /* 0x000000ffff037210 */ /* 0x000fe200017e2403 */
[----:B------:R-:W-:Y:S01]  /*0720*/  IMAD R7, R11, R5, R9 ;  /* 0x000000050b077224 */ /* 0x000fe200078e0209 */
[----:B------:R-:W-:-:S03]  /*0730*/  IADD3 R9, P0, PT, RZ, -R8, RZ ;  /* 0x80000008ff097210 */ /* 0x000fc60007f1e0ff */
[----:B------:R-:W-:Y:S02]  /*0740*/  IMAD R7, R3, R4, R7 ;  /* 0x0000000403077224 */ /* 0x000fe400078e0207 */
[----:B------:R-:W-:-:S04]  /*0750*/  IMAD.HI.U32 R10, R11, R9, RZ ;  /* 0x000000090b0a7227 */ /* 0x000fc800078e00ff */
[----:B------:R-:W-:-:S04]  /*0760*/  IMAD.X R8, RZ, RZ, ~R7, P0 ;  /* 0x000000ffff087224 */ /* 0x000fc800000e0e07 */
[----:B------:R-:W-:-:S04]  /*0770*/  IMAD.WIDE.U32 R10, P0, R11, R8, R10 ;  /* 0x000000080b0a7225 */ /* 0x000fc8000780000a */
[C---:B------:R-:W-:Y:S02]  /*0780*/  IMAD R12, R3.reuse, R8, RZ ;  /* 0x00000008030c7224 */ /* 0x040fe400078e02ff */
[----:B------:R-:W-:-:S04]  /*0790*/  IMAD.HI.U32 R7, P1, R3, R9, R10 ;  /* 0x0000000903077227 */ /* 0x000fc8000782000a */
[----:B------:R-:W-:Y:S01]  /*07a0*/  IMAD.HI.U32 R8, R3, R8, RZ ;  /* 0x0000000803087227 */ /* 0x000fe200078e00ff */
[----:B------:R-:W-:-:S03]  /*07b0*/  IADD3 R7, P2, PT, R12, R7, RZ ;  /* 0x000000070c077210 */ /* 0x000fc60007f5e0ff */
[----:B------:R-:W-:Y:S02]  /*07c0*/  IMAD.X R3, R8, 0x1, R3, P0 ;  /* 0x0000000108037824 */ /* 0x000fe400000e0603 */
[----:B------:R-:W-:-:S03]  /*07d0*/  IMAD.HI.U32 R8, R7, R2, RZ ;  /* 0x0000000207087227 */ /* 0x000fc600078e00ff */
[----:B------:R-:W-:Y:S01]  /*07e0*/  IADD3.X R3, PT, PT, RZ, RZ, R3, P2, P1 ;  /* 0x000000ffff037210 */ /* 0x000fe200017e2403 */
[----:B------:R-:W-:Y:S02]  /*07f0*/  IMAD.MOV.U32 R9, RZ, RZ, RZ ;  /* 0x000000ffff097224 */ /* 0x000fe400078e00ff */
[----:B------:R-:W-:-:S04]  /*0800*/  IMAD.WIDE.U32 R8, R7, R6, R8 ;  /* 0x0000000607087225 */ /* 0x000fc800078e0008 */
[C---:B------:R-:W-:Y:S02]  /*0810*/  IMAD R10, R3.reuse, R6, RZ ;  /* 0x00000006030a7224 */ /* 0x040fe400078e02ff */
[----:B------:R-:W-:-:S04]  /*0820*/  IMAD.HI.U32 R7, P0, R3, R2, R8 ;  /* 0x0000000203077227 */ /* 0x000fc80007800008 */
[----:B------:R-:W-:Y:S01]  /*0830*/  IMAD.HI.U32 R3, R3, R6, RZ ;  /* 0x0000000603037227 */ /* 0x000fe200078e00ff */
[----:B------:R-:W-:-:S03]  /*0840*/  IADD3 R7, P1, PT, R10, R7, RZ ;  /* 0x000000070a077210 */ /* 0x000fc60007f3e0ff */
[----:B------:R-:W-:Y:S02]  /*0850*/  IMAD.X R3, RZ, RZ, R3, P0 ;  /* 0x000000ffff037224 */ /* 0x000fe400000e0603 */
[----:B------:R-:W-:-:S04]  /*0860*/  IMAD.WIDE.U32 R8, R7, R4, RZ ;  /* 0x0000000407087225 */ /* 0x000fc800078e00ff */
[----:B------:R-:W-:Y:S02]  /*0870*/  IMAD.X R3, RZ, RZ, R3, P1 ;  /* 0x000000ffff037224 */ /* 0x000fe400008e0603 */
[----:B------:R-:W-:Y:S01]  /*0880*/  IMAD R7, R7, R5, R9 ;  /* 0x0000000507077224 */ /* 0x000fe200078e0209 */
[----:B------:R-:W-:-:S03]  /*0890*/  IADD3 R9, P1, PT, -R8, R2, RZ ;  /* 0x0000000208097210 */ /* 0x000fc60007f3e1ff */
[-C--:B------:R-:W-:Y:S01]  /*08a0*/  IMAD R3, R3, R4.reuse, R7 ;  /* 0x0000000403037224 */ /* 0x080fe200078e0207 */
[----:B------:R-:W-:-:S04]  /*08b0*/  ISETP.GE.U32.AND P0, PT, R9, R4, PT ;  /* 0x000000040900720c */ /* 0x000fc80003f06070 */
[----:B------:R-:W-:Y:S02]  /*08c0*/  IADD3.X R2, PT, PT, ~R3, R6, RZ, P1, !PT ;  /* 0x0000000603027210 */ /* 0x000fe40000ffe5ff */
[----:B------:R-:W-:Y:S02]  /*08d0*/  IADD3 R7, P1, PT, R9, -R4, RZ ;  /* 0x8000000409077210 */ /* 0x000fe40007f3e0ff */
[----:B------:R-:W-:-:S03]  /*08e0*/  ISETP.GE.U32.AND.EX P0, PT, R2, R5, PT, P0 ;  /* 0x000000050200720c */ /* 0x000fc60003f06100 */
[--C-:B------:R-:W-:Y:S01]  /*08f0*/  IMAD.X R6, R2, 0x1, ~R5.reuse, P1 ;  /* 0x0000000102067824 */ /* 0x100fe200008e0e05 */
[----:B------:R-:W-:Y:S02]  /*0900*/  SEL R7, R7, R9, P0 ;  /* 0x0000000907077207 */ /* 0x000fe40000000000 */
[----:B------:R-:W-:Y:S02]  /*0910*/  ISETP.NE.U32.AND P1, PT, R4, RZ, PT ;  /* 0x000000ff0400720c */ /* 0x000fe40003f25070 */
[----:B------:R-:W-:Y:S02]  /*0920*/  SEL R6, R6, R2, P0 ;  /* 0x0000000206067207 */ /* 0x000fe40000000000 */
[CC--:B------:R-:W-:Y:S02]  /*0930*/  IADD3 R2, P2, PT, R7.reuse, -R4.reuse, RZ ;  /* 0x8000000407027210 */ /* 0x0c0fe40007f5e0ff */
[----:B------:R-:W-:Y:S02]  /*0940*/  ISETP.GE.U32.AND P0, PT, R7, R4, PT ;  /* 0x000000040700720c */ /* 0x000fe40003f06070 */
[----:B------:R-:W-:Y:S01]  /*0950*/  ISETP.NE.AND.EX P1, PT, R5, RZ, PT, P1 ;  /* 0x000000ff0500720c */ /* 0x000fe20003f25310 */
[C---:B------:R-:W-:Y:S01]  /*0960*/  IMAD.X R3, R6.reuse, 0x1, ~R5, P2 ;  /* 0x0000000106037824 */ /* 0x040fe200010e0e05 */
[----:B------:R-:W-:-:S04]  /*0970*/  ISETP.GE.U32.AND.EX P0, PT, R6, R5, PT, P0 ;  /* 0x000000050600720c */ /* 0x000fc80003f06100 */
[----:B------:R-:W-:Y:S01]  /*0980*/  SEL R4, R2, R7, P0 ;  /* 0x0000000702047207 */ /* 0x000fe20000000000 */
[----:B------:R-:W-:Y:S01]  /*0990*/  IMAD.MOV.U32 R2, RZ, RZ, R0 ;  /* 0x000000ffff027224 */ /* 0x000fe200078e0000 */
[----:B------:R-:W-:Y:S01]  /*09a0*/  SEL R5, R3, R6, P0 ;  /* 0x0000000603057207 */ /* 0x000fe20000000000 */
[----:B------:R-:W-:Y:S01]  /*09b0*/  IMAD.MOV.U32 R3, RZ, RZ, 0x0 ;  /* 0x00000000ff037424 */ /* 0x000fe200078e00ff */
[----:B------:R-:W-:Y:S02]  /*09c0*/  SEL R4, R4, 0xffffffff, P1 ;  /* 0xffffffff04047807 */ /* 0x000fe40000800000 */
[----:B------:R-:W-:Y:S01]  /*09d0*/  SEL R5, R5, 0xffffffff, P1 ;  /* 0xffffffff05057807 */ /* 0x000fe20000800000 */
[----:B------:R-:W-:Y:S06]  /*09e0*/  RET.REL.NODEC R2 `(_Z17bankConflictsReadPfmmPl) ;  /* 0xfffffff402847950 */ /* 0x000fec0003c3ffff */
.L_x_3:
[----:B------:R-:W-:-:S00]  /*09f0*/  BRA `(.L_x_3) ;  /* 0xfffffffc00fc7947 */ /* 0x000fc0000383ffff */
[----:B------:R-:W-:-:S00]  /*0a00*/  NOP ;  /* 0x0000000000007918 */ /* 0x000fc00000000000 */
[----:B------:R-:W-:-:S00]  /*0a10*/  NOP ;  /* 0x0000000000007918 */ /* 0x000fc00000000000 */
[----:B------:R-:W-:-:S00]  /*0a20*/  NOP ;  /* 0x0000000000007918 */ /* 0x000fc00000000000 */
[----:B------:R-:W-:-:S00]  /*0a30*/  NOP ;  /* 0x0000000000007918 */ /* 0x000fc00000000000 */
[----:B------:R-:W-:-:S00]  /*0a40*/  NOP ;  /* 0x0000000000007918 */ /* 0x000fc00000000000 */
[----:B------:R-:W-:-:S00]  /*0a50*/  NOP ;  /* 0x0000000000007918 */ /* 0x000fc00000000000 */
[----:B------:R-:W-:-:S00]  /*0a60*/  NOP ;  /* 0x0000000000007918 */ /* 0x000fc00000000000 */
[----:B------:R-:W-:-:S00]  /*0a70*/  NOP ;  /* 0x0000000000007918 */ /* 0x000fc00000000000 */
.L_x_32:


//--------------------- .text._Z19Registers2SharedMemPfm --------------------------
	.section	.text._Z19Registers2SharedMemPfm,"ax",@progbits
	.align	128
        .global         _Z19Registers2SharedMemPfm
        .type           _Z19Registers2SharedMemPfm,@function
        .size           _Z19Registers2SharedMemPfm,(.L_x_33 - _Z19Registers2SharedMemPfm)
        .other          _Z19Registers2SharedMemPfm,@"STO_CUDA_ENTRY STV_DEFAULT"
_Z19Registers2SharedMemPfm:
.text._Z19Registers2SharedMemPfm:
[----:B------:R-:W-:Y:S01]  /*0000*/  LDC R1, c[0x0][0x37c] ;  /* 0x0000df00ff017b82 */ /* 0x000fe20000000800 */
[----:B------:R-:W0:Y:S07]  /*0010*/  LDCU UR4, c[0x0][0x370] ;  /* 0x00006e00ff0477ac */ /* 0x000e2e0008000800 */
[----:B------:R-:W1:Y:S01]  /*0020*/  LDC.64 R2, c[0x0][0x388] ;  /* 0x0000e200ff027b82 */ /* 0x000e620000000a00 */
[----:B------:R-:W0:Y:S02]  /*0030*/  LDCU UR8, c[0x0][0x360] ;  /* 0x00006c00ff0877ac */ /* 0x000e240008000800 */
[----:B0-----:R-:W-:-:S06]  /*0040*/  UIMAD UR4, UR4, UR8, URZ ;  /* 0x00000008040472a4 */ /* 0x001fcc000f8e02ff */
[----:B-1----:R-:W-:-:S04]  /*0050*/  IADD3 R0, P0, PT, R2, UR4, RZ ;  /* 0x0000000402007c10 */ /* 0x002fc8000ff1e0ff */
[----:B------:R-:W-:-:S04]  /*0060*/  IADD3 R0, P1, PT, R0, -0x1, RZ ;  /* 0xffffffff00007810 */ /* 0x000fc80007f3e0ff */
[----:B------:R-:W-:-:S04]  /*0070*/  IADD3.X R2, PT, PT, RZ, -0x1, R3, P1, P0 ;  /* 0xffffffffff027810 */ /* 0x000fc80000fe0403 */
[----:B------:R-:W-:-:S13]  /*0080*/  ISETP.NE.U32.AND P0, PT, R2, RZ, PT ;  /* 0x000000ff0200720c */ /* 0x000fda0003f05070 */
[----:B------:R-:W-:Y:S05]  /*0090*/  @P0 BRA `(.L_x_4) ;  /* 0x0000000000500947 */ /* 0x000fea0003800000 */
[----:B------:R-:W0:Y:S01]  /*00a0*/  I2F.U32.RP R3, UR4 ;  /* 0x0000000400037d06 */ /* 0x000e220008209000 */
[----:B------:R-:W-:Y:S01]  /*00b0*/  IMAD R7, RZ, RZ, -UR4 ;  /* 0x80000004ff077e24 */ /* 0x000fe2000f8e02ff */
[----:B------:R-:W-:-:S06]  /*00c0*/  ISETP.NE.U32.AND P2, PT, RZ, UR4, PT ;  /* 0x00000004ff007c0c */ /* 0x000fcc000bf45070 */
[----:B0-----:R-:W0:Y:S02]  /*00d0*/  MUFU.RCP R3, R3 ;  /* 0x0000000300037308 */ /* 0x001e240000001000 */
[----:B0-----:R-:W-:-:S06]  /*00e0*/  VIADD R4, R3, 0xffffffe ;  /* 0x0ffffffe03047836 */ /* 0x001fcc0000000000 */
[----:B------:R0:W1:Y:S02]  /*00f0*/  F2I.FTZ.U32.TRUNC.NTZ R5, R4 ;  /* 0x0000000400057305 */ /* 0x000064000021f000 */
[----:B0-----:R-:W-:Y:S02]  /*0100*/  IMAD.MOV.U32 R4, RZ, RZ, RZ ;  /* 0x000000ffff047224 */ /* 0x001fe400078e00ff */
[----:B-1----:R-:W-:-:S04]  /*0110*/  IMAD R7, R7, R5, RZ ;  /* 0x0000000507077224 */ /* 0x002fc800078e02ff */
[----:B------:R-:W-:-:S06]  /*0120*/  IMAD.HI.U32 R5, R5, R7, R4 ;  /* 0x0000000705057227 */ /* 0x000fcc00078e0004 */
[----:B------:R-:W-:-:S05]  /*0130*/  IMAD.HI.U32 R4, R5, R0, RZ ;  /* 0x0000000005047227 */ /* 0x000fca00078e00ff */
[----:B------:R-:W-:-:S05]  /*0140*/  IADD3 R5, PT, PT, -R4, RZ, RZ ;  /* 0x000000ff04057210 */ /* 0x000fca0007ffe1ff */
[----:B------:R-:W-:-:S05]  /*0150*/  IMAD R5, R5, UR4, R0 ;  /* 0x0000000405057c24 */ /* 0x000fca000f8e0200 */
[----:B------:R-:W-:-:S13]  /*0160*/  ISETP.GE.U32.AND P0, PT, R5, UR4, PT ;  /* 0x0000000405007c0c */ /* 0x000fda000bf06070 */
[----:B------:R-:W-:Y:S02]  /*0170*/  @P0 VIADD R5, R5, -UR4 ;  /* 0x8000000405050c36 */ /* 0x000fe40008000000 */
[----:B------:R-:W-:-:S03]  /*0180*/  @P0 VIADD R4, R4, 0x1 ;  /* 0x0000000104040836 */ /* 0x000fc60000000000 */
[----:B------:R-:W-:Y:S01]  /*0190*/  ISETP.GE.U32.AND P1, PT, R5, UR4, PT ;  /* 0x0000000405007c0c */ /* 0x000fe2000bf26070 */
[----:B------:R-:W-:-:S12]  /*01a0*/  HFMA2 R5, -RZ, RZ, 0, 0 ;  /* 0x00000000ff057431 */ /* 0x000fd800000001ff */
[----:B------:R-:W-:Y:S01]  /*01b0*/  @P1 VIADD R4, R4, 0x1 ;  /* 0x0000000104041836 */ /* 0x000fe20000000000 */
[----:B------:R-:W-:Y:S01]  /*01c0*/  @!P2 LOP3.LUT R4, RZ, UR4, RZ, 0x33, !PT ;  /* 0x00000004ff04ac12 */ /* 0x000fe2000f8e33ff */
[----:B------:R-:W-:Y:S06]  /*01d0*/  BRA `(.L_x_5) ;  /* 0x0000000000107947 */ /* 0x000fec0003800000 */
.L_x_4:
[----:B------:R-:W-:-:S07]  /*01e0*/  MOV R4, 0x200 ;  /* 0x0000020000047802 */ /* 0x000fce0000000f00 */
[----:B------:R-:W-:Y:S05]  /*01f0*/  CALL.REL.NOINC `($__internal_1_$__cuda_sm20_div_u64) ;  /* 0x0000000000907944 */ /* 0x000fea0003c00000 */
[----:B------:R-:W-:Y:S02]  /*0200*/  IMAD.MOV.U32 R4, RZ, RZ, R3 ;  /* 0x000000ffff047224 */ /* 0x000fe400078e0003 */
[----:B------:R-:W-:-:S07]  /*0210*/  IMAD.MOV.U32 R5, RZ, RZ, R6 ;  /* 0x000000ffff057224 */ /* 0x000fce00078e0006 */
.L_x_5:
[----:B------:R-:W0:Y:S01]  /*0220*/  S2R R3, SR_TID.X ;  /* 0x0000000000037919 */ /* 0x000e220000002100 */
[----:B------:R-:W-:Y:S01]  /*0230*/  ISETP.GE.U32.AND P0, PT, R0, UR4, PT ;  /* 0x0000000400007c0c */ /* 0x000fe2000bf06070 */
[----:B------:R-:W0:Y:S03]  /*0240*/  S2R R6, SR_CTAID.X ;  /* 0x0000000000067919 */ /* 0x000e260000002500 */
[----:B------:R-:W-:Y:S01]  /*0250*/  ISETP.GE.U32.AND.EX P0, PT, R2, RZ, PT, P0 ;  /* 0x000000ff0200720c */ /* 0x000fe20003f06100 */
[----:B0-----:R-:W-:-:S04]  /*0260*/  IMAD R3, R6, UR8, R3 ;  /* 0x0000000806037c24 */ /* 0x001fc8000f8e0203 */
[----:B------:R-:W-:-:S05]  /*0270*/  IMAD R6, R3, R4, RZ ;  /* 0x0000000403067224 */ /* 0x000fca00078e02ff */
[----:B------:R-:W-:-:S03]  /*0280*/  ISETP.NE.AND P1, PT, R6, RZ, PT ;  /* 0x000000ff0600720c */ /* 0x000fc60003f25270 */
[----:B------:R-:W-:Y:S10]  /*0290*/  @!P0 BRA `(.L_x_6) ;  /* 0x0000000000508947 */ /* 0x000ff40003800000 */
[----:B------:R-:W0:Y:S01]  /*02a0*/  S2UR UR7, SR_CgaCtaId ;  /* 0x00000000000779c3 */ /* 0x000e220000008800 */
[----:B------:R-:W-:Y:S01]  /*02b0*/  UMOV UR4, 0x400 ;  /* 0x0000040000047882 */ /* 0x000fe20000000000 */
[----:B------:R-:W-:Y:S01]  /*02c0*/  UMOV UR5, URZ ;  /* 0x000000ff00057c82 */ /* 0x000fe20008000000 */
[----:B------:R-:W-:-:S05]  /*02d0*/  UMOV UR6, URZ ;  /* 0x000000ff00067c82 */ /* 0x000fca0008000000 */
[----:B------:R-:W1:Y:S01]  /*02e0*/  LDC.64 R8, c[0x0][0x388] ;  /* 0x0000e200ff087b82 */ /* 0x000e620000000a00 */
[----:B0-----:R-:W-:-:S03]  /*02f0*/  ULEA UR7, UR7, UR4, 0x18 ;  /* 0x0000000407077291 */ /* 0x001fc6000f8ec0ff */
[----:B------:R-:W-:-:S09]  /*0300*/  UMOV UR4, URZ ;  /* 0x000000ff00047c82 */ /* 0x000fd20008000000 */
.L_x_7:
[----:B------:R-:W-:Y:S01]  /*0310*/  IMAD.U32 R0, RZ, RZ, UR6 ;  /* 0x00000006ff007e24 */ /* 0x000fe2000f8e00ff */
[----:B-1----:R-:W-:Y:S01]  /*0320*/  ISETP.LE.U32.AND P0, PT, R8, UR5, PT ;  /* 0x0000000508007c0c */ /* 0x002fe2000bf03070 */
[----:B------:R-:W-:-:S03]  /*0330*/  UIADD3 UR5, UPT, UPT, UR8, UR4, URZ ;  /* 0x0000000408057290 */ /* 0x000fc6000fffe0ff */
[----:B------:R-:W-:Y:S01]  /*0340*/  ISETP.GE.U32.AND.EX P0, PT, R0, R9, PT, P0 ;  /* 0x000000090000720c */ /* 0x000fe20003f06100 */
[----:B------:R-:W-:-:S12]  /*0350*/  USHF.R.S32.HI UR6, URZ, 0x1f, UR5 ;  /* 0x0000001fff067899 */ /* 0x000fd80008011405 */
[----:B------:R-:W-:Y:S01]  /*0360*/  @!P0 IADD3 R0, PT, PT, R6, UR4, RZ ;  /* 0x0000000406008c10 */ /* 0x000fe2000fffe0ff */
[----:B------:R-:W-:Y:S01]  /*0370*/  @!P0 IMAD.MOV.U32 R3, RZ, RZ, 0x4305b333 ;  /* 0x4305b333ff038424 */ /* 0x000fe200078e00ff */
[----:B------:R-:W-:Y:S02]  /*0380*/  UMOV UR4, UR5 ;  /* 0x0000000500047c82 */ /* 0x000fe40008000000 */
[----:B------:R-:W-:-:S05]  /*0390*/  @!P0 LEA R0, R0, UR7, 0x2 ;  /* 0x0000000700008c11 */ /* 0x000fca000f8e10ff */
[----:B------:R0:W-:Y:S01]  /*03a0*/  @!P0 STS [R0], R3 ;  /* 0x0000000300008388 */ /* 0x0001e20000000800 */
[----:B------:R-:W-:-:S04]  /*03b0*/  ISETP.GT.U32.AND P0, PT, R4, UR5, PT ;  /* 0x0000000504007c0c */ /* 0x000fc8000bf04070 */
[----:B------:R-:W-:-:S13]  /*03c0*/  ISETP.GT.U32.AND.EX P0, PT, R5, UR6, PT, P0 ;  /* 0x0000000605007c0c */ /* 0x000fda000bf04100 */
[----:B0-----:R-:W-:Y:S05]  /*03d0*/  @P0 BRA `(.L_x_7) ;  /* 0xfffffffc00cc0947 */ /* 0x001fea000383ffff */
.L_x_6:
[----:B------:R-:W-:Y:S05]  /*03e0*/  @P1 EXIT ;  /* 0x000000000000194d */ /* 0x000fea0003800000 */
[----:B------:R-:W0:Y:S01]  /*03f0*/  LDC.64 R2, c[0x0][0x380] ;  /* 0x0000e000ff027b82 */ /* 0x000e220000000a00 */
[----:B------:R-:W0:Y:S01]  /*0400*/  LDCU.64 UR4, c[0x0][0x358] ;  /* 0x00006b00ff0477ac */ /* 0x000e220008000a00 */
[----:B------:R-:W-:-:S05]  /*0410*/  IMAD.MOV.U32 R5, RZ, RZ, 0x4305b333 ;  /* 0x4305b333ff057424 */ /* 0x000fca00078e00ff */
[----:B0-----:R-:W-:Y:S01]  /*0420*/  STG.E desc[UR4][R2.64], R5 ;  /* 0x0000000502007986 */ /* 0x001fe2000c101904 */
[----:B------:R-:W-:Y:S05]  /*0430*/  EXIT ;  /* 0x000000000000794d */ /* 0x000fea0003800000 */
        .weak           $__internal_1_$__cuda_sm20_div_u64
        .type           $__internal_1_$__cuda_sm20_div_u64,@function
        .size           $__internal_1_$__cuda_sm20_div_u64,(.L_x_33 - $__internal_1_$__cuda_sm20_div_u64)
$__internal_1_$__cuda_sm20_div_u64:
[----:B------:R-:W-:Y:S02]  /*0440*/  UMOV UR5, URZ ;  /* 0x000000ff00057c82 */ /* 0x000fe40008000000 */
[----:B------:R-:W0:Y:S08]  /*0450*/  I2F.U64.RP R3, UR4 ;  /* 0x0000000400037d12 */ /* 0x000e300008309000 */
[----:B0-----:R-:W0:Y:S02]  /*0460*/  MUFU.RCP R3, R3 ;  /* 0x0000000300037308 */ /* 0x001e240000001000 */
[----:B0-----:R-:W-:-:S06]  /*0470*/  VIADD R6, R3, 0x1ffffffe ;  /* 0x1ffffffe03067836 */ /* 0x001fcc0000000000 */
[----:B------:R-:W0:Y:S02]  /*0480*/  F2I.U64.TRUNC R6, R6 ;  /* 0x0000000600067311 */ /* 0x000e24000020d800 */
[----:B0-----:R-:W-:-:S04]  /*0490*/  IMAD.WIDE.U32 R8, R6, UR4, RZ ;  /* 0x0000000406087c25 */ /* 0x001fc8000f8e00ff */
[----:B------:R-:W-:Y:S01]  /*04a0*/  IMAD R9, R7, UR4, R9 ;  /* 0x0000000407097c24 */ /* 0x000fe2000f8e0209 */
[----:B------:R-:W-:-:S04]  /*04b0*/  IADD3 R5, P0, PT, RZ, -R8, RZ ;  /* 0x80000008ff057210 */ /* 0x000fc80007f1e0ff */
[----:B------:R-:W-:Y:S01]  /*04c0*/  IADD3.X R11, PT, PT, RZ, ~R9, RZ, P0, !PT ;  /* 0x80000009ff0b7210 */ /* 0x000fe200007fe4ff */
[----:B------:R-:W-:-:S04]  /*04d0*/  IMAD.HI.U32 R8, R6, R5, RZ ;  /* 0x0000000506087227 */ /* 0x000fc800078e00ff */
[----:B------:R-:W-:Y:S02]  /*04e0*/  IMAD.MOV.U32 R9, RZ, RZ, R6 ;  /* 0x000000ffff097224 */ /* 0x000fe400078e0006 */
[-C--:B------:R-:W-:Y:S02]  /*04f0*/  IMAD R13, R7, R11.reuse, RZ ;  /* 0x0000000b070d7224 */ /* 0x080fe400078e02ff */
[----:B------:R-:W-:-:S04]  /*0500*/  IMAD.WIDE.U32 R8, P0, R6, R11, R8 ;  /* 0x0000000b06087225 */ /* 0x000fc80007800008 */
[----:B------:R-:W-:-:S04]  /*0510*/  IMAD.HI.U32 R3, R7, R11, RZ ;  /* 0x0000000b07037227 */ /* 0x000fc800078e00ff */
[----:B------:R-:W-:-:S04]  /*0520*/  IMAD.HI.U32 R8, P1, R7, R5, R8 ;  /* 0x0000000507087227 */ /* 0x000fc80007820008 */
[----:B------:R-:W-:Y:S01]  /*0530*/  IMAD.X R3, R3, 0x1, R7, P0 ;  /* 0x0000000103037824 */ /* 0x000fe200000e0607 */
[----:B------:R-:W-:-:S04]  /*0540*/  IADD3 R9, P2, PT, R13, R8, RZ ;  /* 0x000000080d097210 */ /* 0x000fc80007f5e0ff */
[----:B------:R-:W-:Y:S01]  /*0550*/  IADD3.X R3, PT, PT, RZ, RZ, R3, P2, P1 ;  /* 0x000000ffff037210 */ /* 0x000fe200017e2403 */
[----:B------:R-:W-:-:S03]  /*0560*/  IMAD.WIDE.U32 R6, R9, UR4, RZ ;  /* 0x0000000409067c25 */ /* 0x000fc6000f8e00ff */
[----:B------:R-:W-:Y:S01]  /*0570*/  IADD3 R5, P0, PT, RZ, -R6, RZ ;  /* 0x80000006ff057210 */ /* 0x000fe20007f1e0ff */
[----:B------:R-:W-:Y:S02]  /*0580*/  IMAD R6, R3, UR4, R7 ;  /* 0x0000000403067c24 */ /* 0x000fe4000f8e0207 */
[----:B------:R-:W-:Y:S02]  /*0590*/  IMAD.MOV.U32 R7, RZ, RZ, RZ ;  /* 0x000000ffff077224 */ /* 0x000fe400078e00ff */
        /* <DEDUP_REMOVED lines=8> */
[----:B------:R-:W-:-:S03]  /*0620*/  IMAD.HI.U32 R6, R5, R0, RZ ;  /* 0x0000000005067227 */ /* 0x000fc600078e00ff */
[----:B------:R-:W-:Y:S01]  /*0630*/  IADD3.X R3, PT, PT, RZ, RZ, R3, P2, P1 ;  /* 0x000000ffff037210 */ /* 0x000fe200017e2403 */
[----:B------:R-:W-:-:S04]  /*0640*/  IMAD.WIDE.U32 R6, R5, R2, R6 ;  /* 0x0000000205067225 */ /* 0x000fc800078e0006 */
[C---:B------:R-:W-:Y:S02]  /*0650*/  IMAD R8, R3.reuse, R2, RZ ;  /* 0x0000000203087224 */ /* 0x040fe400078e02ff */
[----:B------:R-:W-:-:S04]  /*0660*/  IMAD.HI.U32 R5, P0, R3, R0, R6 ;  /* 0x0000000003057227 */ /* 0x000fc80007800006 */
[----:B------:R-:W-:Y:S01]  /*0670*/  IMAD.HI.U32 R3, R3, R2, RZ ;  /* 0x0000000203037227 */ /* 0x000fe200078e00ff */
[----:B------:R-:W-:-:S03]  /*0680*/  IADD3 R5, P1, PT, R8, R5, RZ ;  /* 0x0000000508057210 */ /* 0x000fc60007f3e0ff */
[----:B------:R-:W-:Y:S01]  /*0690*/  IMAD.X R3, RZ, RZ, R3, P0 ;  /* 0x000000ffff037224 */ /* 0x000fe200000e0603 */
[C---:B------:R-:W-:Y:S01]  /*06a0*/  IADD3 R8, P2, PT, R5.reuse, 0x1, RZ ;  /* 0x0000000105087810 */ /* 0x040fe20007f5e0ff */
[----:B------:R-:W-:-:S03]  /*06b0*/  IMAD.WIDE.U32 R6, R5, UR4, RZ ;  /* 0x0000000405067c25 */ /* 0x000fc6000f8e00ff */
[----:B------:R-:W-:Y:S02]  /*06c0*/  IADD3.X R3, PT, PT, RZ, R3, RZ, P1, !PT ;  /* 0x00000003ff037210 */ /* 0x000fe40000ffe4ff */
[----:B------:R-:W-:-:S03]  /*06d0*/  IADD3 R10, P0, PT, -R6, R0, RZ ;  /* 0x00000000060a7210 */ /* 0x000fc60007f1e1ff */
[----:B------:R-:W-:Y:S02]  /*06e0*/  IMAD R7, R3, UR4, R7 ;  /* 0x0000000403077c24 */ /* 0x000fe4000f8e0207 */
[----:B------:R-:W-:Y:S02]  /*06f0*/  IMAD.X R6, RZ, RZ, R3, P2 ;  /* 0x000000ffff067224 */ /* 0x000fe400010e0603 */
[----:B------:R-:W-:Y:S01]  /*0700*/  IMAD.X R12, R2, 0x1, ~R7, P0 ;  /* 0x00000001020c7824 */ /* 0x000fe200000e0e07 */
[C---:B------:R-:W-:Y:S02]  /*0710*/  ISETP.GE.U32.AND P0, PT, R10.reuse, UR4, PT ;  /* 0x000000040a007c0c */ /* 0x040fe4000bf06070 */
[----:B------:R-:W-:Y:S02]  /*0720*/  IADD3 R7, P1, PT, R10, -UR4, RZ ;  /* 0x800000040a077c10 */ /* 0x000fe4000ff3e0ff */
[C---:B------:R-:W-:Y:S02]  /*0730*/  ISETP.GE.U32.AND.EX P0, PT, R12.reuse, RZ, PT, P0 ;  /* 0x000000ff0c00720c */ /* 0x040fe40003f06100 */
[----:B------:R-:W-:-:S02]  /*0740*/  IADD3.X R9, PT, PT, R12, -0x1, RZ, P1, !PT ;  /* 0xffffffff0c097810 */ /* 0x000fc40000ffe4ff */
[----:B------:R-:W-:Y:S02]  /*0750*/  SEL R7, R7, R10, P0 ;  /* 0x0000000a07077207 */ /* 0x000fe40000000000 */
[----:B------:R-:W-:Y:S02]  /*0760*/  SEL R8, R8, R5, P0 ;  /* 0x0000000508087207 */ /* 0x000fe40000000000 */
[----:B------:R-:W-:Y:S02]  /*0770*/  SEL R9, R9, R12, P0 ;  /* 0x0000000c09097207 */ /* 0x000fe40000000000 */
[----:B------:R-:W-:Y:S02]  /*0780*/  SEL R5, R6, R3, P0 ;  /* 0x0000000306057207 */ /* 0x000fe40000000000 */
[----:B------:R-:W-:Y:S02]  /*0790*/  ISETP.GE.U32.AND P0, PT, R7, UR4, PT ;  /* 0x0000000407007c0c */ /* 0x000fe4000bf06070 */
[----:B------:R-:W-:-:S02]  /*07a0*/  IADD3 R3, P2, PT, R8, 0x1, RZ ;  /* 0x0000000108037810 */ /* 0x000fc40007f5e0ff */
[----:B------:R-:W-:Y:S02]  /*07b0*/  ISETP.GE.U32.AND.EX P0, PT, R9, RZ, PT, P0 ;  /* 0x000000ff0900720c */ /* 0x000fe40003f06100 */
[-C--:B------:R-:W-:Y:S02]  /*07c0*/  IADD3.X R6, PT, PT, RZ, R5.reuse, RZ, P2, !PT ;  /* 0x00000005ff067210 */ /* 0x080fe400017fe4ff */
[----:B------:R-:W-:Y:S02]  /*07d0*/  ISETP.NE.U32.AND P1, PT, RZ, UR4, PT ;  /* 0x00000004ff007c0c */ /* 0x000fe4000bf25070 */
[----:B------:R-:W-:Y:S01]  /*07e0*/  SEL R6, R6, R5, P0 ;  /* 0x0000000506067207 */ /* 0x000fe20000000000 */
[----:B------:R-:W-:Y:S01]  /*07f0*/  IMAD.MOV.U32 R5, RZ, RZ, 0x0 ;  /* 0x00000000ff057424 */ /* 0x000fe200078e00ff */
[----:B------:R-:W-:Y:S02]  /*0800*/  ISETP.NE.AND.EX P1, PT, RZ, RZ, PT, P1 ;  /* 0x000000ffff00720c */ /* 0x000fe40003f25310 */
[----:B------:R-:W-:-:S02]  /*0810*/  SEL R3, R3, R8, P0 ;  /* 0x0000000803037207 */ /* 0x000fc40000000000 */
[----:B------:R-:W-:Y:S02]  /*0820*/  SEL R6, R6, 0xffffffff, P1 ;  /* 0xffffffff06067807 */ /* 0x000fe40000800000 */
[----:B------:R-:W-:Y:S01]  /*0830*/  SEL R3, R3, 0xffffffff, P1 ;  /* 0xffffffff03037807 */ /* 0x000fe20000800000 */
[----:B------:R-:W-:Y:S06]  /*0840*/  RET.REL.NODEC R4 `(_Z19Registers2SharedMemPfm) ;  /* 0xfffffff404ec7950 */ /* 0x000fec0003c3ffff */
.L_x_8:
        /* <DEDUP_REMOVED lines=11> */
.L_x_33:


//--------------------- .text._Z19SharedMem2RegistersPfm --------------------------
	.section	.text._Z19SharedMem2RegistersPfm,"ax",@progbits
	.align	128
        .global         _Z19SharedMem2RegistersPfm
        .type           _Z19SharedMem2RegistersPfm,@function
        .size           _Z19SharedMem2RegistersPfm,(.L_x_34 - _Z19SharedMem2RegistersPfm)
        .other          _Z19SharedMem2RegistersPfm,@"STO_CUDA_ENTRY STV_DEFAULT"
_Z19SharedMem2RegistersPfm:
.text._Z19SharedMem2RegistersPfm:
        /* <DEDUP_REMOVED lines=19> */
[----:B------:R-:W-:-:S04]  /*0130*/  IMAD.HI.U32 R4, R5, R0, RZ ;  /* 0x0000000005047227 */ /* 0x000fc800078e00ff */
[----:B------:R-:W-:-:S04]  /*0140*/  IMAD.MOV R5, RZ, RZ, -R4 ;  /* 0x000000ffff057224 */ /* 0x000fc800078e0a04 */
[----:B------:R-:W-:-:S05]  /*0150*/  IMAD R5, R5, UR4, R0 ;  /* 0x0000000405057c24 */ /* 0x000fca000f8e0200 */
[----:B------:R-:W-:-:S13]  /*0160*/  ISETP.GE.U32.AND P0, PT, R5, UR4, PT ;  /* 0x0000000405007c0c */ /* 0x000fda000bf06070 */
[----:B------:R-:W-:Y:S01]  /*0170*/  @P0 IADD3 R5, PT, PT, R5, -UR4, RZ ;  /* 0x8000000405050c10 */ /* 0x000fe2000fffe0ff */
[----:B------:R-:W-:-:S03]  /*0180*/  @P0 VIADD R4, R4, 0x1 ;  /* 0x0000000104040836 */ /* 0x000fc60000000000 */
[----:B------:R-:W-:Y:S01]  /*0190*/  ISETP.GE.U32.AND P1, PT, R5, UR4, PT ;  /* 0x0000000405007c0c */ /* 0x000fe2000bf26070 */
[----:B------:R-:W-:-:S12]  /*01a0*/  IMAD.MOV.U32 R5, RZ, RZ, RZ ;  /* 0x000000ffff057224 */ /* 0x000fd800078e00ff */
[----:B------:R-:W-:Y:S01]  /*01b0*/  @P1 VIADD R4, R4, 0x1 ;  /* 0x0000000104041836 */ /* 0x000fe20000000000 */
[----:B------:R-:W-:Y:S01]  /*01c0*/  @!P2 LOP3.LUT R4, RZ, UR4, RZ, 0x33, !PT ;  /* 0x00000004ff04ac12 */ /* 0x000fe2000f8e33ff */
[----:B------:R-:W-:Y:S06]  /*01d0*/  BRA `(.L_x_10) ;  /* 0x0000000000107947 */ /* 0x000fec0003800000 */
.L_x_9:
[----:B------:R-:W-:-:S07]  /*01e0*/  MOV R4, 0x200 ;  /* 0x0000020000047802 */ /* 0x000fce0000000f00 */
[----:B------:R-:W-:Y:S05]  /*01f0*/  CALL.REL.NOINC `($__internal_2_$__cuda_sm20_div_u64) ;  /* 0x0000000000887944 */ /* 0x000fea0003c00000 */
[----:B------:R-:W-:Y:S01]  /*0200*/  MOV R4, R3 ;  /* 0x0000000300047202 */ /* 0x000fe20000000f00 */
[----:B------:R-:W-:-:S07]  /*0210*/  IMAD.MOV.U32 R5, RZ, RZ, R6 ;  /* 0x000000ffff057224 */ /* 0x000fce00078e0006 */
.L_x_10:
        /* <DEDUP_REMOVED lines=15> */
.L_x_12:
[----:B------:R-:W-:Y:S01]  /*0310*/  IMAD.U32 R0, RZ, RZ, UR6 ;  /* 0x00000006ff007e24 */ /* 0x000fe2000f8e00ff */
[----:B-1----:R-:W-:Y:S01]  /*0320*/  ISETP.LE.U32.AND P0, PT, R8, UR5, PT ;  /* 0x0000000508007c0c */ /* 0x002fe2000bf03070 */
[----:B------:R-:W-:-:S03]  /*0330*/  UIADD3 UR5, UPT, UPT, UR8, UR4, URZ ;  /* 0x0000000408057290 */ /* 0x000fc6000fffe0ff */
[----:B------:R-:W-:Y:S01]  /*0340*/  ISETP.GE.U32.AND.EX P0, PT, R0, R9, PT, P0 ;  /* 0x000000090000720c */ /* 0x000fe20003f06100 */
[----:B------:R-:W-:-:S12]  /*0350*/  USHF.R.S32.HI UR6, URZ, 0x1f, UR5 ;  /* 0x0000001fff067899 */ /* 0x000fd80008011405 */
[----:B------:R-:W-:Y:S01]  /*0360*/  @!P0 VIADD R0, R3, UR4 ;  /* 0x0000000403008c36 */ /* 0x000fe20008000000 */
[----:B------:R-:W-:-:S04]  /*0370*/  UMOV UR4, UR5 ;  /* 0x0000000500047c82 */ /* 0x000fc80008000000 */
[----:B------:R-:W-:-:S05]  /*0380*/  @!P0 LEA R0, R0, UR7, 0x2 ;  /* 0x0000000700008c11 */ /* 0x000fca000f8e10ff */
[----:B--2---:R0:W2:Y:S01]  /*0390*/  @!P0 LDS R7, [R0] ;  /* 0x0000000000078984 */ /* 0x0040a20000000800 */
[----:B------:R-:W-:-:S04]  /*03a0*/  ISETP.GT.U32.AND P0, PT, R4, UR5, PT ;  /* 0x0000000504007c0c */ /* 0x000fc8000bf04070 */
[----:B------:R-:W-:-:S13]  /*03b0*/  ISETP.GT.U32.AND.EX P0, PT, R5, UR6, PT, P0 ;  /* 0x0000000605007c0c */ /* 0x000fda000bf04100 */
[----:B0-----:R-:W-:Y:S05]  /*03c0*/  @P0 BRA `(.L_x_12) ;  /* 0xfffffffc00d00947 */ /* 0x001fea000383ffff */
.L_x_11:
[----:B------:R-:W-:Y:S05]  /*03d0*/  @P1 EXIT ;  /* 0x000000000000194d */ /* 0x000fea0003800000 */
[----:B------:R-:W2:Y:S01]  /*03e0*/  LDC.64 R2, c[0x0][0x380] ;  /* 0x0000e000ff027b82 */ /* 0x000ea20000000a00 */
[----:B------:R-:W2:Y:S02]  /*03f0*/  LDCU.64 UR4, c[0x0][0x358] ;  /* 0x00006b00ff0477ac */ /* 0x000ea40008000a00 */
[----:B--2---:R-:W-:Y:S01]  /*0400*/  STG.E desc[UR4][R2.64], R7 ;  /* 0x0000000702007986 */ /* 0x004fe2000c101904 */
[----:B------:R-:W-:Y:S05]  /*0410*/  EXIT ;  /* 0x000000000000794d */ /* 0x000fea0003800000 */
        .weak           $__internal_2_$__cuda_sm20_div_u64
        .type           $__internal_2_$__cuda_sm20_div_u64,@function
        .size           $__internal_2_$__cuda_sm20_div_u64,(.L_x_34 - $__internal_2_$__cuda_sm20_div_u64)
$__internal_2_$__cuda_sm20_div_u64:
[----:B------:R-:W-:Y:S02]  /*0420*/  UMOV UR5, URZ ;  /* 0x000000ff00057c82 */ /* 0x000fe40008000000 */
[----:B------:R-:W0:Y:S08]  /*0430*/  I2F.U64.RP R3, UR4 ;  /* 0x0000000400037d12 */ /* 0x000e300008309000 */
[----:B0-----:R-:W0:Y:S02]  /*0440*/  MUFU.RCP R3, R3 ;  /* 0x0000000300037308 */ /* 0x001e240000001000 */
[----:B0-----:R-:W-:-:S06]  /*0450*/  IADD3 R6, PT, PT, R3, 0x1ffffffe, RZ ;  /* 0x1ffffffe03067810 */ /* 0x001fcc0007ffe0ff */
[----:B------:R-:W0:Y:S02]  /*0460*/  F2I.U64.TRUNC R6, R6 ;  /* 0x0000000600067311 */ /* 0x000e24000020d800 */
[----:B0-----:R-:W-:-:S04]  /*0470*/  IMAD.WIDE.U32 R8, R6, UR4, RZ ;  /* 0x0000000406087c25 */ /* 0x001fc8000f8e00ff */
[----:B------:R-:W-:Y:S01]  /*0480*/  IMAD R9, R7, UR4, R9 ;  /* 0x0000000407097c24 */ /* 0x000fe2000f8e0209 */
[----:B------:R-:W-:-:S05]  /*0490*/  IADD3 R5, P0, PT, RZ, -R8, RZ ;  /* 0x80000008ff057210 */ /* 0x000fca0007f1e0ff */
[----:B------:R-:W-:-:S04]  /*04a0*/  IMAD.HI.U32 R8, R6, R5, RZ ;  /* 0x0000000506087227 */ /* 0x000fc800078e00ff */
[----:B------:R-:W-:Y:S02]  /*04b0*/  IMAD.X R11, RZ, RZ, ~R9, P0 ;  /* 0x000000ffff0b7224 */ /* 0x000fe400000e0e09 */
        /* <DEDUP_REMOVED lines=12> */
[----:B------:R-:W-:Y:S01]  /*0580*/  IMAD.HI.U32 R8, R9, R5, RZ ;  /* 0x0000000509087227 */ /* 0x000fe200078e00ff */
[----:B------:R-:W-:-:S05]  /*0590*/  IADD3.X R6, PT, PT, RZ, ~R6, RZ, P0, !PT ;  /* 0x80000006ff067210 */ /* 0x000fca00007fe4ff */
        /* <DEDUP_REMOVED lines=40> */
[----:B------:R-:W-:Y:S06]  /*0820*/  RET.REL.NODEC R4 `(_Z19SharedMem2RegistersPfm) ;  /* 0xfffffff404f47950 */ /* 0x000fec0003c3ffff */
.L_x_13:
        /* <DEDUP_REMOVED lines=13> */
.L_x_34:


//--------------------- .text._Z19SharedMem2globalMemPfm --------------------------
	.section	.text._Z19SharedMem2globalMemPfm,"ax",@progbits
	.align	128
        .global         _Z19SharedMem2globalMemPfm
        .type           _Z19SharedMem2globalMemPfm,@function
        .size           _Z19SharedMem2globalMemPfm,(.L_x_35 - _Z19SharedMem2globalMemPfm)
        .other          _Z19SharedMem2globalMemPfm,@"STO_CUDA_ENTRY STV_DEFAULT"
_Z19SharedMem2globalMemPfm:
.text._Z19SharedMem2globalMemPfm:
        /* <DEDUP_REMOVED lines=30> */
.L_x_14:
[----:B------:R-:W-:-:S07]  /*01e0*/  MOV R4, 0x200 ;  /* 0x0000020000047802 */ /* 0x000fce0000000f00 */
[----:B------:R-:W-:Y:S05]  /*01f0*/  CALL.REL.NOINC `($__internal_3_$__cuda_sm20_div_u64) ;  /* 0x0000000000807944 */ /* 0x000fea0003c00000 */
[----:B------:R-:W-:Y:S01]  /*0200*/  MOV R4, R3 ;  /* 0x0000000300047202 */ /* 0x000fe20000000f00 */
[----:B------:R-:W-:-:S07]  /*0210*/  IMAD.MOV.U32 R5, RZ, RZ, R6 ;  /* 0x000000ffff057224 */ /* 0x000fce00078e0006 */
.L_x_15:
[----:B------:R-:W-:-:S04]  /*0220*/  ISETP.GE.U32.AND P0, PT, R0, UR4, PT ;  /* 0x0000000400007c0c */ /* 0x000fc8000bf06070 */
[----:B------:R-:W-:-:S13]  /*0230*/  ISETP.GE.U32.AND.EX P0, PT, R2, RZ, PT, P0 ;  /* 0x000000ff0200720c */ /* 0x000fda0003f06100 */
[----:B------:R-:W-:Y:S05]  /*0240*/  @!P0 EXIT ;  /* 0x000000000000894d */ /* 0x000fea0003800000 */
[----:B------:R-:W0:Y:S01]  /*0250*/  S2R R3, SR_CTAID.X ;  /* 0x0000000000037919 */ /* 0x000e220000002500 */
[----:B------:R-:W1:Y:S01]  /*0260*/  S2UR UR7, SR_CgaCtaId ;  /* 0x00000000000779c3 */ /* 0x000e620000008800 */
[----:B------:R-:W-:Y:S01]  /*0270*/  UMOV UR4, 0x400 ;  /* 0x0000040000047882 */ /* 0x000fe20000000000 */
[----:B------:R-:W2:Y:S01]  /*0280*/  LDCU.64 UR10, c[0x0][0x358] ;  /* 0x00006b00ff0a77ac */ /* 0x000ea20008000a00 */
[----:B------:R-:W0:Y:S01]  /*0290*/  S2R R0, SR_TID.X ;  /* 0x0000000000007919 */ /* 0x000e220000002100 */
[----:B------:R-:W-:Y:S01]  /*02a0*/  UMOV UR5, URZ ;  /* 0x000000ff00057c82 */ /* 0x000fe20008000000 */
[----:B------:R-:W-:-:S03]  /*02b0*/  UMOV UR6, URZ ;  /* 0x000000ff00067c82 */ /* 0x000fc60008000000 */
[----:B------:R-:W3:Y:S01]  /*02c0*/  LDC.64 R8, c[0x0][0x388] ;  /* 0x0000e200ff087b82 */ /* 0x000ee20000000a00 */
[----:B-1----:R-:W-:-:S03]  /*02d0*/  ULEA UR7, UR7, UR4, 0x18 ;  /* 0x0000000407077291 */ /* 0x002fc6000f8ec0ff */
[----:B------:R-:W-:Y:S01]  /*02e0*/  UMOV UR4, URZ ;  /* 0x000000ff00047c82 */ /* 0x000fe20008000000 */
[----:B0-----:R-:W-:-:S04]  /*02f0*/  IMAD R3, R3, UR8, R0 ;  /* 0x0000000803037c24 */ /* 0x001fc8000f8e0200 */
[----:B--2---:R-:W-:-:S07]  /*0300*/  IMAD R6, R3, R4, RZ ;  /* 0x0000000403067224 */ /* 0x004fce00078e02ff */
.L_x_16:
[----:B------:R-:W-:Y:S01]  /*0310*/  IMAD.U32 R0, RZ, RZ, UR6 ;  /* 0x00000006ff007e24 */ /* 0x000fe2000f8e00ff */
[----:B---3--:R-:W-:Y:S01]  /*0320*/  ISETP.LE.U32.AND P0, PT, R8, UR5, PT ;  /* 0x0000000508007c0c */ /* 0x008fe2000bf03070 */
[----:B------:R-:W-:-:S03]  /*0330*/  UIADD3 UR5, UPT, UPT, UR8, UR4, URZ ;  /* 0x0000000408057290 */ /* 0x000fc6000fffe0ff */
[----:B------:R-:W-:Y:S01]  /*0340*/  ISETP.GE.U32.AND.EX P0, PT, R0, R9, PT, P0 ;  /* 0x000000090000720c */ /* 0x000fe20003f06100 */
[----:B------:R-:W-:-:S12]  /*0350*/  USHF.R.S32.HI UR6, URZ, 0x1f, UR5 ;  /* 0x0000001fff067899 */ /* 0x000fd80008011405 */
[----:B------:R-:W-:Y:S01]  /*0360*/  @!P0 VIADD R0, R6, UR4 ;  /* 0x0000000406008c36 */ /* 0x000fe20008000000 */
[----:B------:R-:W0:Y:S01]  /*0370*/  @!P0 LDC.64 R2, c[0x0][0x380] ;  /* 0x0000e000ff028b82 */ /* 0x000e220000000a00 */
[----:B------:R-:W-:-:S03]  /*0380*/  UMOV UR4, UR5 ;  /* 0x0000000500047c82 */ /* 0x000fc60008000000 */
[----:B------:R-:W-:-:S05]  /*0390*/  @!P0 LEA R0, R0, UR7, 0x2 ;  /* 0x0000000700008c11 */ /* 0x000fca000f8e10ff */
[----:B------:R-:W0:Y:S04]  /*03a0*/  @!P0 LDS R7, [R0] ;  /* 0x0000000000078984 */ /* 0x000e280000000800 */
[----:B0-----:R0:W-:Y:S01]  /*03b0*/  @!P0 STG.E desc[UR10][R2.64], R7 ;  /* 0x0000000702008986 */ /* 0x0011e2000c10190a */
[----:B------:R-:W-:-:S04]  /*03c0*/  ISETP.GT.U32.AND P0, PT, R4, UR5, PT ;  /* 0x0000000504007c0c */ /* 0x000fc8000bf04070 */
[----:B------:R-:W-:-:S13]  /*03d0*/  ISETP.GT.U32.AND.EX P0, PT, R5, UR6, PT, P0 ;  /* 0x0000000605007c0c */ /* 0x000fda000bf04100 */
[----:B0-----:R-:W-:Y:S05]  /*03e0*/  @P0 BRA `(.L_x_16) ;  /* 0xfffffffc00c80947 */ /* 0x001fea000383ffff */
[----:B------:R-:W-:Y:S05]  /*03f0*/  EXIT ;  /* 0x000000000000794d */ /* 0x000fea0003800000 */
        .weak           $__internal_3_$__cuda_sm20_div_u64
        .type           $__internal_3_$__cuda_sm20_div_u64,@function
        .size           $__internal_3_$__cuda_sm20_div_u64,(.L_x_35 - $__internal_3_$__cuda_sm20_div_u64)
$__internal_3_$__cuda_sm20_div_u64:
        /* <DEDUP_REMOVED lines=64> */
[----:B------:R-:W-:Y:S06]  /*0800*/  RET.REL.NODEC R4 `(_Z19SharedMem2globalMemPfm) ;  /* 0xfffffff404fc7950 */ /* 0x000fec0003c3ffff */
.L_x_17:
        /* <DEDUP_REMOVED lines=15> */
.L_x_35:


//--------------------- .text._Z22globalMem2SharedMem_v2Pfm --------------------------
	.section	.text._Z22globalMem2SharedMem_v2Pfm,"ax",@progbits
	.align	128
        .global         _Z22globalMem2SharedMem_v2Pfm
        .type           _Z22globalMem2SharedMem_v2Pfm,@function
        .size           _Z22globalMem2SharedMem_v2Pfm,(.L_x_36 - _Z22globalMem2SharedMem_v2Pfm)
        .other          _Z22globalMem2SharedMem_v2Pfm,@"STO_CUDA_ENTRY STV_DEFAULT"
_Z22globalMem2SharedMem_v2Pfm:
.text._Z22globalMem2SharedMem_v2Pfm:
        /* <DEDUP_REMOVED lines=23> */
[----:B------:R-:W-:Y:S02]  /*0170*/  @P0 VIADD R5, R5, -UR4 ;  /* 0x8000000405050c36 */ /* 0x000fe40008000000 */
[----:B------:R-:W-:-:S03]  /*0180*/  @P0 VIADD R4, R4, 0x1 ;  /* 0x0000000104040836 */ /* 0x000fc60000000000 */
[----:B------:R-:W-:Y:S01]  /*0190*/  ISETP.GE.U32.AND P1, PT, R5, UR4, PT ;  /* 0x0000000405007c0c */ /* 0x000fe2000bf26070 */
[----:B------:R-:W-:-:S12]  /*01a0*/  IMAD.MOV.U32 R5, RZ, RZ, RZ ;  /* 0x000000ffff057224 */ /* 0x000fd800078e00ff */
[----:B------:R-:W-:Y:S01]  /*01b0*/  @P1 VIADD R4, R4, 0x1 ;  /* 0x0000000104041836 */ /* 0x000fe20000000000 */
[----:B------:R-:W-:Y:S01]  /*01c0*/  @!P2 LOP3.LUT R4, RZ, UR4, RZ, 0x33, !PT ;  /* 0x00000004ff04ac12 */ /* 0x000fe2000f8e33ff */
[----:B------:R-:W-:Y:S06]  /*01d0*/  BRA `(.L_x_19) ;  /* 0x0000000000107947 */ /* 0x000fec0003800000 */
.L_x_18:
[----:B------:R-:W-:-:S07]  /*01e0*/  MOV R4, 0x200 ;  /* 0x0000020000047802 */ /* 0x000fce0000000f00 */
[----:B------:R-:W-:Y:S05]  /*01f0*/  CALL.REL.NOINC `($__internal_4_$__cuda_sm20_div_u64) ;  /* 0x0000000c001c7944 */ /* 0x000fea0003c00000 */
[----:B------:R-:W-:Y:S02]  /*0200*/  IMAD.MOV.U32 R4, RZ, RZ, R3 ;  /* 0x000000ffff047224 */ /* 0x000fe400078e0003 */
[----:B------:R-:W-:-:S07]  /*0210*/  IMAD.MOV.U32 R5, RZ, RZ, R6 ;  /* 0x000000ffff057224 */ /* 0x000fce00078e0006 */
.L_x_19:
[----:B------:R-:W0:Y:S01]  /*0220*/  S2R R3, SR_TID.X ;  /* 0x0000000000037919 */ /* 0x000e220000002100 */
[----:B------:R-:W-:Y:S01]  /*0230*/  ISETP.GE.U32.AND P0, PT, R0, UR4, PT ;  /* 0x0000000400007c0c */ /* 0x000fe2000bf06070 */
[----:B------:R-:W0:Y:S03]  /*0240*/  S2R R6, SR_CTAID.X ;  /* 0x0000000000067919 */ /* 0x000e260000002500 */
[----:B------:R-:W-:Y:S01]  /*0250*/  ISETP.GE.U32.AND.EX P0, PT, R2, RZ, PT, P0 ;  /* 0x000000ff0200720c */ /* 0x000fe20003f06100 */
[----:B0-----:R-:W-:-:S12]  /*0260*/  IMAD R3, R6, UR6, R3 ;  /* 0x0000000606037c24 */ /* 0x001fd8000f8e0203 */
[----:B------:R-:W-:Y:S05]  /*0270*/  @!P0 EXIT ;  /* 0x000000000000894d */ /* 0x000fea0003800000 */
[C---:B------:R-:W-:Y:S01]  /*0280*/  ISETP.GE.U32.AND P0, PT, R4.reuse, 0x4, PT ;  /* 0x000000040400780c */ /* 0x040fe20003f06070 */
[CC--:B------:R-:W-:Y:S01]  /*0290*/  IMAD R13, R5.reuse, R3.reuse, RZ ;  /* 0x00000003050d7224 */ /* 0x0c0fe200078e02ff */
[C---:B------:R-:W-:Y:S01]  /*02a0*/  ISETP.GT.U32.AND P1, PT, R4.reuse, 0x1, PT ;  /* 0x000000010400780c */ /* 0x040fe20003f24070 */
[C---:B------:R-:W-:Y:S01]  /*02b0*/  IMAD.WIDE.U32 R2, R4.reuse, R3, RZ ;  /* 0x0000000304027225 */ /* 0x040fe200078e00ff */
[C---:B------:R-:W-:Y:S01]  /*02c0*/  ISETP.GE.U32.AND.EX P0, PT, R5.reuse, RZ, PT, P0 ;  /* 0x000000ff0500720c */ /* 0x040fe20003f06100 */
[----:B------:R-:W0:Y:S01]  /*02d0*/  LDCU.64 UR6, c[0x0][0x358] ;  /* 0x00006b00ff0677ac */ /* 0x000e220008000a00 */
[----:B------:R-:W-:Y:S01]  /*02e0*/  ISETP.GT.U32.AND.EX P1, PT, R5, RZ, PT, P1 ;  /* 0x000000ff0500720c */ /* 0x000fe20003f24110 */
[----:B------:R-:W-:Y:S01]  /*02f0*/  IMAD.MOV.U32 R0, RZ, RZ, RZ ;  /* 0x000000ffff007224 */ /* 0x000fe200078e00ff */
[----:B------:R-:W-:Y:S01]  /*0300*/  CS2R R10, SRZ ;  /* 0x00000000000a7805 */ /* 0x000fe2000001ff00 */
[----:B------:R-:W-:Y:S01]  /*0310*/  IMAD.IADD R13, R3, 0x1, R13 ;  /* 0x00000001030d7824 */ /* 0x000fe200078e020d */
[----:B------:R-:W-:-:S02]  /*0320*/  SEL R4, R4, 0x1, P1 ;  /* 0x0000000104047807 */ /* 0x000fc40000800000 */
[----:B------:R-:W-:Y:S02]  /*0330*/  SEL R16, R5, RZ, P1 ;  /* 0x000000ff05107207 */ /* 0x000fe40000800000 */
[----:B------:R-:W-:-:S03]  /*0340*/  LOP3.LUT R12, R4, 0x3, RZ, 0xc0, !PT ;  /* 0x00000003040c7812 */ /* 0x000fc600078ec0ff */
[----:B------:R-:W-:Y:S05]  /*0350*/  @!P0 BRA `(.L_x_20) ;  /* 0x0000000800608947 */ /* 0x000fea0003800000 */
[----:B------:R-:W1:Y:S01]  /*0360*/  S2UR UR5, SR_CgaCtaId ;  /* 0x00000000000579c3 */ /* 0x000e620000008800 */
[----:B------:R-:W-:Y:S01]  /*0370*/  LOP3.LUT R11, R4, 0xfffffffc, RZ, 0xc0, !PT ;  /* 0xfffffffc040b7812 */ /* 0x000fe200078ec0ff */
[----:B------:R-:W-:Y:S01]  /*0380*/  UMOV UR4, 0x400 ;  /* 0x0000040000047882 */ /* 0x000fe20000000000 */
[----:B------:R-:W-:Y:S01]  /*0390*/  IMAD.MOV.U32 R10, RZ, RZ, R16 ;  /* 0x000000ffff0a7224 */ /* 0x000fe200078e0010 */
[----:B------:R-:W-:Y:S02]  /*03a0*/  CS2R R14, SRZ ;  /* 0x00000000000e7805 */ /* 0x000fe4000001ff00 */
[----:B------:R-:W-:Y:S01]  /*03b0*/  ISETP.GT.U32.AND P0, PT, R11, RZ, PT ;  /* 0x000000ff0b00720c */ /* 0x000fe20003f04070 */
[----:B------:R-:W-:-:S03]  /*03c0*/  IMAD.MOV.U32 R17, RZ, RZ, R11 ;  /* 0x000000ffff117224 */ /* 0x000fc600078e000b */
[----:B------:R-:W-:Y:S01]  /*03d0*/  ISETP.GT.AND.EX P0, PT, R16, RZ, PT, P0 ;  /* 0x000000ff1000720c */ /* 0x000fe20003f04300 */
[----:B-1----:R-:W-:-:S12]  /*03e0*/  ULEA UR4, UR5, UR4, 0x18 ;  /* 0x0000000405047291 */ /* 0x002fd8000f8ec0ff */
[----:B------:R-:W-:Y:S05]  /*03f0*/  @!P0 BRA `(.L_x_21) ;  /* 0x0000000400cc8947 */ /* 0x000fea0003800000 */
[----:B------:R-:W-:Y:S02]  /*0400*/  ISETP.GT.U32.AND P1, PT, R17, 0xc, PT ;  /* 0x0000000c1100780c */ /* 0x000fe40003f24070 */
[----:B------:R-:W-:Y:S02]  /*0410*/  PLOP3.LUT P0, PT, PT, PT, PT, 0x80, 0x8 ;  /* 0x000000000008781c */ /* 0x000fe40003f0f070 */
[----:B------:R-:W-:-:S13]  /*0420*/  ISETP.GT.AND.EX P1, PT, R16, RZ, PT, P1 ;  /* 0x000000ff1000720c */ /* 0x000fda0003f24310 */
[----:B------:R-:W-:Y:S05]  /*0430*/  @!P1 BRA `(.L_x_22) ;  /* 0x00000004000c9947 */ /* 0x000fea0003800000 */
[----:B------:R-:W1:Y:S01]  /*0440*/  LDCU.64 UR10, c[0x0][0x388] ;  /* 0x00007100ff0a77ac */ /* 0x000e620008000a00 */
[----:B------:R-:W-:Y:S01]  /*0450*/  PLOP3.LUT P0, PT, PT, PT, PT, 0x8, 0x80 ;  /* 0x000000000080781c */ /* 0x000fe20003f0e170 */
[----:B------:R-:W2:Y:S01]  /*0460*/  LDCU.64 UR12, c[0x0][0x388] ;  /* 0x00007100ff0c77ac */ /* 0x000ea20008000a00 */
[----:B------:R-:W3:Y:S01]  /*0470*/  LDCU.64 UR8, c[0x0][0x380] ;  /* 0x00007000ff0877ac */ /* 0x000ee20008000a00 */
[----:B-1----:R-:W-:-:S04]  /*0480*/  ISETP.GE.U32.AND P1, PT, R2, UR10, PT ;  /* 0x0000000a02007c0c */ /* 0x002fc8000bf26070 */
[----:B--23--:R-:W-:-:S13]  /*0490*/  ISETP.GE.U32.AND.EX P1, PT, R13, UR11, PT, P1 ;  /* 0x0000000b0d007c0c */ /* 0x00cfda000bf26110 */
.L_x_23:
[----:B------:R-:W-:Y:S02]  /*04a0*/  ISETP.GE.U32.AND P2, PT, R2, UR12, PT ;  /* 0x0000000c02007c0c */ /* 0x000fe4000bf46070 */
[----:B------:R-:W-:Y:S02]  /*04b0*/  IADD3 R27, P3, PT, R15, R2, RZ ;  /* 0x000000020f1b7210 */ /* 0x000fe40007f7e0ff */
[----:B------:R-:W-:-:S03]  /*04c0*/  ISETP.GE.U32.AND.EX P2, PT, R13, UR13, PT, P2 ;  /* 0x0000000d0d007c0c */ /* 0x000fc6000bf46120 */
[----:B------:R-:W-:Y:S01]  /*04d0*/  IMAD.X R6, R14, 0x1, R13, P3 ;  /* 0x000000010e067824 */ /* 0x000fe200018e060d */
[----:B------:R-:W-:-:S04]  /*04e0*/  LEA R4, P3, R27, UR8, 0x2 ;  /* 0x000000081b047c11 */ /* 0x000fc8000f8610ff */
[----:B------:R-:W-:Y:S02]  /*04f0*/  LEA.HI.X R5, R27, UR9, R6, 0x2, P3 ;  /* 0x000000091b057c11 */ /* 0x000fe400098f1406 */
[----:B------:R-:W-:-:S03]  /*0500*/  IADD3 R7, P3, P4, R2, 0x4, R15 ;  /* 0x0000000402077810 */ /* 0x000fc60007c7e00f */
[----:B0-----:R-:W2:Y:S01]  /*0510*/  @!P2 LDG.E.CONSTANT R29, desc[UR6][R4.64+0x4] ;  /* 0x00000406041da981 */ /* 0x001ea2000c1e9900 */
[----:B------:R-:W-:Y:S02]  /*0520*/  IADD3.X R6, PT, PT, R13, RZ, R14, P3, P4 ;  /* 0x000000ff0d067210 */ /* 0x000fe40001fe840e */
[C---:B------:R-:W-:Y:S01]  /*0530*/  LEA R8, P3, R7.reuse, UR8, 0x2 ;  /* 0x0000000807087c11 */ /* 0x040fe2000f8610ff */
[----:B------:R-:W3:Y:S03]  /*0540*/  @!P1 LDG.E.CONSTANT R24, desc[UR6][R4.64] ;  /* 0x0000000604189981 */ /* 0x000ee6000c1e9900 */
[----:B------:R-:W-:Y:S01]  /*0550*/  LEA.HI.X R9, R7, UR9, R6, 0x2, P3 ;  /* 0x0000000907097c11 */ /* 0x000fe200098f1406 */
[----:B------:R-:W4:Y:S04]  /*0560*/  @!P2 LDG.E.CONSTANT R28, desc[UR6][R4.64+0x8] ;  /* 0x00000806041ca981 */ /* 0x000f28000c1e9900 */
[----:B------:R0:W5:Y:S04]  /*0570*/  @!P2 LDG.E.CONSTANT R26, desc[UR6][R4.64+0xc] ;  /* 0x00000c06041aa981 */ /* 0x000168000c1e9900 */
[----:B------:R-:W5:Y:S01]  /*0580*/  @!P2 LDG.E.CONSTANT R18, desc[UR6][R8.64] ;  /* 0x000000060812a981 */ /* 0x000f62000c1e9900 */
[----:B------:R-:W-:-:S02]  /*0590*/  LEA R27, R27, UR4, 0x2 ;  /* 0x000000041b1b7c11 */ /* 0x000fc4000f8e10ff */
[C-C-:B------:R-:W-:Y:S01]  /*05a0*/  IADD3 R21, P5, P6, R2.reuse, 0x8, R15.reuse ;  /* 0x0000000802157810 */ /* 0x140fe20007ebe00f */
[----:B------:R-:W5:Y:S01]  /*05b0*/  @!P2 LDG.E.CONSTANT R19, desc[UR6][R8.64+0x4] ;  /* 0x000004060813a981 */ /* 0x000f62000c1e9900 */
[----:B------:R-:W-:Y:S02]  /*05c0*/  IADD3 R22, P3, P4, R2, 0xc, R15 ;  /* 0x0000000c02167810 */ /* 0x000fe40007c7e00f */
[----:B0-----:R-:W-:Y:S01]  /*05d0*/  IADD3.X R5, PT, PT, R13, RZ, R14, P5, P6 ;  /* 0x000000ff0d057210 */ /* 0x001fe20002fec40e */
[----:B------:R-:W5:Y:S01]  /*05e0*/  @!P2 LDG.E.CONSTANT R20, desc[UR6][R8.64+0x8] ;  /* 0x000008060814a981 */ /* 0x000f62000c1e9900 */
[----:B------:R-:W-:Y:S02]  /*05f0*/  LEA R4, P5, R21, UR8, 0x2 ;  /* 0x0000000815047c11 */ /* 0x000fe4000f8a10ff */
[----:B------:R-:W-:Y:S01]  /*0600*/  LEA R25, R7, UR4, 0x2 ;  /* 0x0000000407197c11 */ /* 0x000fe2000f8e10ff */
[----:B------:R-:W5:Y:S01]  /*0610*/  @!P2 LDG.E.CONSTANT R23, desc[UR6][R8.64+0xc] ;  /* 0x00000c060817a981 */ /* 0x000f62000c1e9900 */
[----:B------:R-:W-:-:S05]  /*0620*/  LEA.HI.X R5, R21, UR9, R5, 0x2, P5 ;  /* 0x0000000915057c11 */ /* 0x000fca000a8f1405 */
[----:B------:R-:W5:Y:S04]  /*0630*/  @!P2 LDG.E.CONSTANT R8, desc[UR6][R4.64] ;  /* 0x000000060408a981 */ /* 0x000f68000c1e9900 */
[----:B------:R-:W5:Y:S04]  /*0640*/  @!P2 LDG.E.CONSTANT R9, desc[UR6][R4.64+0x8] ;  /* 0x000008060409a981 */ /* 0x000f68000c1e9900 */
[----:B--2---:R0:W-:Y:S02]  /*0650*/  @!P2 STS [R27+0x4], R29 ;  /* 0x0000041d1b00a388 */ /* 0x0041e40000000800 */
[----:B0-----:R-:W-:-:S02]  /*0660*/  IADD3.X R29, PT, PT, R13, RZ, R14, P3, P4 ;  /* 0x000000ff0d1d7210 */ /* 0x001fc40001fe840e */
[C---:B------:R-:W-:Y:S01]  /*0670*/  LEA R6, P3, R22.reuse, UR8, 0x2 ;  /* 0x0000000816067c11 */ /* 0x040fe2000f8610ff */
[----:B---3--:R0:W-:Y:S03]  /*0680*/  @!P1 STS [R27], R24 ;  /* 0x000000181b009388 */ /* 0x0081e60000000800 */
[----:B------:R-:W-:Y:S01]  /*0690*/  LEA.HI.X R7, R22, UR9, R29, 0x2, P3 ;  /* 0x0000000916077c11 */ /* 0x000fe200098f141d */
[----:B----4-:R1:W-:Y:S04]  /*06a0*/  @!P2 STS [R27+0x8], R28 ;  /* 0x0000081c1b00a388 */ /* 0x0103e80000000800 */
[----:B-----5:R2:W-:Y:S04]  /*06b0*/  @!P2 STS [R27+0xc], R26 ;  /* 0x00000c1a1b00a388 */ /* 0x0205e80000000800 */
[----:B0-----:R-:W3:Y:S04]  /*06c0*/  @!P2 LDG.E.CONSTANT R24, desc[UR6][R4.64+0x4] ;  /* 0x000004060418a981 */ /* 0x001ee8000c1e9900 */
[----:B------:R-:W4:Y:S04]  /*06d0*/  @!P2 LDG.E.CONSTANT R29, desc[UR6][R4.64+0xc] ;  /* 0x00000c06041da981 */ /* 0x000f28000c1e9900 */
[----:B------:R0:W-:Y:S04]  /*06e0*/  @!P2 STS [R25], R18 ;  /* 0x000000121900a388 */ /* 0x0001e80000000800 */
[----:B-1----:R-:W5:Y:S04]  /*06f0*/  @!P2 LDG.E.CONSTANT R28, desc[UR6][R6.64] ;  /* 0x00000006061ca981 */ /* 0x002f68000c1e9900 */
[----:B--2---:R-:W2:Y:S04]  /*0700*/  @!P2 LDG.E.CONSTANT R26, desc[UR6][R6.64+0x8] ;  /* 0x00000806061aa981 */ /* 0x004ea8000c1e9900 */
[----:B0-----:R-:W2:Y:S04]  /*0710*/  @!P2 LDG.E.CONSTANT R18, desc[UR6][R6.64+0x4] ;  /* 0x000004060612a981 */ /* 0x001ea8000c1e9900 */
[----:B------:R-:W2:Y:S01]  /*0720*/  @!P2 LDG.E.CONSTANT R27, desc[UR6][R6.64+0xc] ;  /* 0x00000c06061ba981 */ /* 0x000ea2000c1e9900 */
[----:B------:R-:W-:-:S02]  /*0730*/  LEA R21, R21, UR4, 0x2 ;  /* 0x0000000415157c11 */ /* 0x000fc4000f8e10ff */
[----:B------:R-:W-:Y:S01]  /*0740*/  LEA R22, R22, UR4, 0x2 ;  /* 0x0000000416167c11 */ /* 0x000fe2000f8e10ff */
[----:B------:R1:W-:Y:S04]  /*0750*/  @!P2 STS [R25+0x4], R19 ;  /* 0x000004131900a388 */ /* 0x0003e80000000800 */
[----:B------:R1:W-:Y:S04]  /*0760*/  @!P2 STS [R25+0x8], R20 ;  /* 0x000008141900a388 */ /* 0x0003e80000000800 */
[----:B------:R1:W-:Y:S04]  /*0770*/  @!P2 STS [R25+0xc], R23 ;  /* 0x00000c171900a388 */ /* 0x0003e80000000800 */
[----:B------:R1:W-:Y:S04]  /*0780*/  @!P2 STS [R21], R8 ;  /* 0x000000081500a388 */ /* 0x0003e80000000800 */
[----:B------:R1:W-:Y:S01]  /*0790*/  @!P2 STS [R21+0x8], R9 ;  /* 0x000008091500a388 */ /* 0x0003e20000000800 */
[----:B------:R-:W-:-:S05]  /*07a0*/  IADD3 R15, P3, PT, R15, 0x10, RZ ;  /* 0x000000100f0f7810 */ /* 0x000fca0007f7e0ff */
[----:B------:R-:W-:Y:S01]  /*07b0*/  IMAD.X R14, RZ, RZ, R14, P3 ;  /* 0x000000ffff0e7224 */ /* 0x000fe200018e060e */
[----:B---3--:R1:W-:Y:S04]  /*07c0*/  @!P2 STS [R21+0x4], R24 ;  /* 0x000004181500a388 */ /* 0x0083e80000000800 */
[----:B----4-:R1:W-:Y:S04]  /*07d0*/  @!P2 STS [R21+0xc], R29 ;  /* 0x00000c1d1500a388 */ /* 0x0103e80000000800 */
[----:B-----5:R1:W-:Y:S04]  /*07e0*/  @!P2 STS [R22], R28 ;  /* 0x0000001c1600a388 */ /* 0x0203e80000000800 */
[----:B--2---:R1:W-:Y:S04]  /*07f0*/  @!P2 STS [R22+0x8], R26 ;  /* 0x0000081a1600a388 */ /* 0x0043e80000000800 */
[----:B------:R1:W-:Y:S04]  /*0800*/  @!P2 STS [R22+0x4], R18 ;  /* 0x000004121600a388 */ /* 0x0003e80000000800 */
[----:B------:R1:W-:Y:S01]  /*0810*/  @!P2 STS [R22+0xc], R27 ;  /* 0x00000c1b1600a388 */ /* 0x0003e20000000800 */
[----:B------:R-:W-:-:S04]  /*0820*/  IADD3 R17, P2, PT, R17, -0x10, RZ ;  /* 0xfffffff011117810 */ /* 0x000fc80007f5e0ff */
[----:B------:R-:W-:Y:S02]  /*0830*/  IADD3.X R16, PT, PT, R16, -0x1, RZ, P2, !PT ;  /* 0xffffffff10107810 */ /* 0x000fe400017fe4ff */
[----:B------:R-:W-:-:S04]  /*0840*/  ISETP.GT.U32.AND P2, PT, R17, 0xc, PT ;  /* 0x0000000c1100780c */ /* 0x000fc80003f44070 */
[----:B------:R-:W-:-:S13]  /*0850*/  ISETP.GT.AND.EX P2, PT, R16, RZ, PT, P2 ;  /* 0x000000ff1000720c */ /* 0x000fda0003f44320 */
[----:B-1----:R-:W-:Y:S05]  /*0860*/  @P2 BRA `(.L_x_23) ;  /* 0xfffffffc000c2947 */ /* 0x002fea000383ffff */
.L_x_22:
[----:B------:R-:W-:-:S04]  /*0870*/  ISETP.GT.U32.AND P1, PT, R17, 0x4, PT ;  /* 0x000000041100780c */ /* 0x000fc80003f24070 */
[----:B------:R-:W-:-:S13]  /*0880*/  ISETP.GT.AND.EX P1, PT, R16, RZ, PT, P1 ;  /* 0x000000ff1000720c */ /* 0x000fda0003f24310 */
[----:B------:R-:W-:Y:S05]  /*0890*/  @!P1 BRA `(.L_x_24) ;  /* 0x0000000000989947 */ /* 0x000fea0003800000 */
[----:B------:R-:W1:Y:S01]  /*08a0*/  LDCU.128 UR8, c[0x0][0x380] ;  /* 0x00007000ff0877ac */ /* 0x000e620008000c00 */
[C---:B------:R-:W-:Y:S02]  /*08b0*/  IADD3 R25, P1, PT, R15.reuse, R2, RZ ;  /* 0x000000020f197210 */ /* 0x040fe40007f3e0ff */
[----:B------:R-:W-:-:S03]  /*08c0*/  IADD3 R15, P2, PT, R15, 0x4, RZ ;  /* 0x000000040f0f7810 */ /* 0x000fc60007f5e0ff */
[----:B------:R-:W-:Y:S01]  /*08d0*/  IMAD.X R8, R14, 0x1, R13, P1 ;  /* 0x000000010e087824 */ /* 0x000fe200008e060d */
[----:B------:R-:W-:Y:S01]  /*08e0*/  IADD3 R24, P3, PT, R15, R2, RZ ;  /* 0x000000020f187210 */ /* 0x000fe20007f7e0ff */
[----:B------:R-:W-:-:S04]  /*08f0*/  IMAD.X R14, RZ, RZ, R14, P2 ;  /* 0x000000ffff0e7224 */ /* 0x000fc800010e060e */
[----:B------:R-:W-:Y:S01]  /*0900*/  IMAD.X R7, R14, 0x1, R13, P3 ;  /* 0x000000010e077824 */ /* 0x000fe200018e060d */
[----:B-1----:R-:W-:Y:S02]  /*0910*/  ISETP.GE.U32.AND P0, PT, R2, UR10, PT ;  /* 0x0000000a02007c0c */ /* 0x002fe4000bf06070 */
[----:B------:R-:W-:Y:S02]  /*0920*/  LEA R4, P1, R25, UR8, 0x2 ;  /* 0x0000000819047c11 */ /* 0x000fe4000f8210ff */
[----:B------:R-:W-:Y:S02]  /*0930*/  ISETP.GE.U32.AND.EX P0, PT, R13, UR11, PT, P0 ;  /* 0x0000000b0d007c0c */ /* 0x000fe4000bf06100 */
[C---:B------:R-:W-:Y:S02]  /*0940*/  LEA R6, P2, R24.reuse, UR8, 0x2 ;  /* 0x0000000818067c11 */ /* 0x040fe4000f8410ff */
[----:B------:R-:W-:Y:S02]  /*0950*/  LEA.HI.X R5, R25, UR9, R8, 0x2, P1 ;  /* 0x0000000919057c11 */ /* 0x000fe400088f1408 */
[----:B------:R-:W-:-:S07]  /*0960*/  LEA.HI.X R7, R24, UR9, R7, 0x2, P2 ;  /* 0x0000000918077c11 */ /* 0x000fce00090f1407 */
[----:B0-----:R-:W2:Y:S04]  /*0970*/  @!P0 LDG.E.CONSTANT R8, desc[UR6][R4.64] ;  /* 0x0000000604088981 */ /* 0x001ea8000c1e9900 */
[----:B------:R-:W3:Y:S04]  /*0980*/  @!P0 LDG.E.CONSTANT R9, desc[UR6][R4.64+0x4] ;  /* 0x0000040604098981 */ /* 0x000ee8000c1e9900 */
[----:B------:R-:W4:Y:S04]  /*0990*/  @!P0 LDG.E.CONSTANT R18, desc[UR6][R4.64+0x8] ;  /* 0x0000080604128981 */ /* 0x000f28000c1e9900 */
[----:B------:R-:W5:Y:S04]  /*09a0*/  @!P0 LDG.E.CONSTANT R19, desc[UR6][R4.64+0xc] ;  /* 0x00000c0604138981 */ /* 0x000f68000c1e9900 */
[----:B------:R-:W5:Y:S04]  /*09b0*/  @!P0 LDG.E.CONSTANT R20, desc[UR6][R6.64] ;  /* 0x0000000606148981 */ /* 0x000f68000c1e9900 */
[----:B------:R-:W5:Y:S04]  /*09c0*/  @!P0 LDG.E.CONSTANT R21, desc[UR6][R6.64+0x4] ;  /* 0x0000040606158981 */ /* 0x000f68000c1e9900 */
[----:B------:R-:W5:Y:S04]  /*09d0*/  @!P0 LDG.E.CONSTANT R22, desc[UR6][R6.64+0x8] ;  /* 0x0000080606168981 */ /* 0x000f68000c1e9900 */
[----:B------:R-:W5:Y:S01]  /*09e0*/  @!P0 LDG.E.CONSTANT R23, desc[UR6][R6.64+0xc] ;  /* 0x00000c0606178981 */ /* 0x000f62000c1e9900 */
[----:B------:R-:W-:-:S02]  /*09f0*/  IADD3 R17, P1, PT, R17, -0x4, RZ ;  /* 0xfffffffc11117810 */ /* 0x000fc40007f3e0ff */
[----:B------:R-:W-:Y:S02]  /*0a00*/  LEA R25, R25, UR4, 0x2 ;  /* 0x0000000419197c11 */ /* 0x000fe4000f8e10ff */
[----:B------:R-:W-:Y:S02]  /*0a10*/  LEA R24, R24, UR4, 0x2 ;  /* 0x0000000418187c11 */ /* 0x000fe4000f8e10ff */
[----:B------:R-:W-:Y:S02]  /*0a20*/  IADD3 R15, P2, PT, R15, 0x4, RZ ;  /* 0x000000040f0f7810 */ /* 0x000fe40007f5e0ff */
[----:B------:R-:W-:Y:S02]  /*0a30*/  IADD3 R17, P3, PT, R17, -0x4, RZ ;  /* 0xfffffffc11117810 */ /* 0x000fe40007f7e0ff */
[----:B------:R-:W-:Y:S01]  /*0a40*/  IADD3.X R16, PT, PT, R16, -0x1, RZ, P1, !PT ;  /* 0xffffffff10107810 */ /* 0x000fe20000ffe4ff */
[----:B------:R-:W-:-:S03]  /*0a50*/  IMAD.X R14, RZ, RZ, R14, P2 ;  /* 0x000000ffff0e7224 */ /* 0x000fc600010e060e */
[----:B------:R-:W-:Y:S01]  /*0a60*/  IADD3.X R16, PT, PT, R16, -0x1, RZ, P3, !PT ;  /* 0xffffffff10107810 */ /* 0x000fe20001ffe4ff */
[----:B--2---:R1:W-:Y:S04]  /*0a70*/  @!P0 STS [R25], R8 ;  /* 0x0000000819008388 */ /* 0x0043e80000000800 */
[----:B---3--:R1:W-:Y:S04]  /*0a80*/  @!P0 STS [R25+0x4], R9 ;  /* 0x0000040919008388 */ /* 0x0083e80000000800 */
[----:B----4-:R1:W-:Y:S04]  /*0a90*/  @!P0 STS [R25+0x8], R18 ;  /* 0x0000081219008388 */ /* 0x0103e80000000800 */
[----:B-----5:R1:W-:Y:S04]  /*0aa0*/  @!P0 STS [R25+0xc], R19 ;  /* 0x00000c1319008388 */ /* 0x0203e80000000800 */
[----:B------:R1:W-:Y:S04]  /*0ab0*/  @!P0 STS [R24], R20 ;  /* 0x0000001418008388 */ /* 0x0003e80000000800 */
[----:B------:R1:W-:Y:S04]  /*0ac0*/  @!P0 STS [R24+0x4], R21 ;  /* 0x0000041518008388 */ /* 0x0003e80000000800 */
[----:B------:R1:W-:Y:S04]  /*0ad0*/  @!P0 STS [R24+0x8], R22 ;  /* 0x0000081618008388 */ /* 0x0003e80000000800 */
[----:B------:R1:W-:Y:S01]  /*0ae0*/  @!P0 STS [R24+0xc], R23 ;  /* 0x00000c1718008388 */ /* 0x0003e20000000800 */
[----:B------:R-:W-:-:S13]  /*0af0*/  PLOP3.LUT P0, PT, PT, PT, PT, 0x8, 0x80 ;  /* 0x000000000080781c */ /* 0x000fda0003f0e170 */
.L_x_24:
[----:B------:R-:W-:-:S04]  /*0b00*/  ISETP.NE.U32.AND P1, PT, R17, RZ, PT ;  /* 0x000000ff1100720c */ /* 0x000fc80003f25070 */
[----:B------:R-:W-:-:S13]  /*0b10*/  ISETP.NE.OR.EX P0, PT, R16, RZ, P0, P1 ;  /* 0x000000ff1000720c */ /* 0x000fda0000705710 */
[----:B------:R-:W-:Y:S05]  /*0b20*/  @!P0 BRA `(.L_x_20) ;  /* 0x00000000006c8947 */ /* 0x000fea0003800000 */
.L_x_21:
[----:B------:R-:W2:Y:S01]  /*0b30*/  LDCU.64 UR8, c[0x0][0x388] ;  /* 0x00007100ff0877ac */ /* 0x000ea20008000a00 */
[----:B------:R-:W3:Y:S01]  /*0b40*/  LDCU.64 UR12, c[0x0][0x388] ;  /* 0x00007100ff0c77ac */ /* 0x000ee20008000a00 */
[----:B------:R-:W4:Y:S01]  /*0b50*/  LDCU.64 UR10, c[0x0][0x380] ;  /* 0x00007000ff0a77ac */ /* 0x000f220008000a00 */
[----:B--2---:R-:W-:-:S04]  /*0b60*/  ISETP.GE.U32.AND P0, PT, R2, UR8, PT ;  /* 0x0000000802007c0c */ /* 0x004fc8000bf06070 */
[----:B---34-:R-:W-:-:S13]  /*0b70*/  ISETP.GE.U32.AND.EX P0, PT, R13, UR9, PT, P0 ;  /* 0x000000090d007c0c */ /* 0x018fda000bf06100 */
.L_x_25:
[----:B------:R-:W-:Y:S02]  /*0b80*/  ISETP.GE.U32.AND P1, PT, R2, UR12, PT ;  /* 0x0000000c02007c0c */ /* 0x000fe4000bf26070 */
[----:B-1----:R-:W-:Y:S02]  /*0b90*/  IADD3 R18, P2, PT, R15, R2, RZ ;  /* 0x000000020f127210 */ /* 0x002fe40007f5e0ff */
[----:B------:R-:W-:-:S03]  /*0ba0*/  ISETP.GE.U32.AND.EX P1, PT, R13, UR13, PT, P1 ;  /* 0x0000000d0d007c0c */ /* 0x000fc6000bf26110 */
[----:B------:R-:W-:Y:S01]  /*0bb0*/  IMAD.X R5, R14, 0x1, R13, P2 ;  /* 0x000000010e057824 */ /* 0x000fe200010e060d */
[----:B------:R-:W-:-:S04]  /*0bc0*/  LEA R4, P2, R18, UR10, 0x2 ;  /* 0x0000000a12047c11 */ /* 0x000fc8000f8410ff */
[----:B------:R-:W-:-:S05]  /*0bd0*/  LEA.HI.X R5, R18, UR11, R5, 0x2, P2 ;  /* 0x0000000b12057c11 */ /* 0x000fca00090f1405 */
[----:B0-----:R-:W2:Y:S04]  /*0be0*/  @!P1 LDG.E.CONSTANT R7, desc[UR6][R4.64+0x4] ;  /* 0x0000040604079981 */ /* 0x001ea8000c1e9900 */
[----:B------:R-:W3:Y:S04]  /*0bf0*/  @!P1 LDG.E.CONSTANT R8, desc[UR6][R4.64+0x8] ;  /* 0x0000080604089981 */ /* 0x000ee8000c1e9900 */
[----:B------:R-:W4:Y:S04]  /*0c00*/  @!P1 LDG.E.CONSTANT R9, desc[UR6][R4.64+0xc] ;  /* 0x00000c0604099981 */ /* 0x000f28000c1e9900 */
[----:B------:R-:W5:Y:S01]  /*0c10*/  @!P0 LDG.E.CONSTANT R6, desc[UR6][R4.64] ;  /* 0x0000000604068981 */ /* 0x000f62000c1e9900 */
[----:B------:R-:W-:-:S02]  /*0c20*/  LEA R18, R18, UR4, 0x2 ;  /* 0x0000000412127c11 */ /* 0x000fc4000f8e10ff */
[----:B------:R-:W-:-:S05]  /*0c30*/  IADD3 R15, P2, PT, R15, 0x4, RZ ;  /* 0x000000040f0f7810 */ /* 0x000fca0007f5e0ff */
[----:B------:R-:W-:Y:S01]  /*0c40*/  IMAD.X R14, RZ, RZ, R14, P2 ;  /* 0x000000ffff0e7224 */ /* 0x000fe200010e060e */
[----:B--2---:R2:W-:Y:S04]  /*0c50*/  @!P1 STS [R18+0x4], R7 ;  /* 0x0000040712009388 */ /* 0x0045e80000000800 */
[----:B---3--:R2:W-:Y:S04]  /*0c60*/  @!P1 STS [R18+0x8], R8 ;  /* 0x0000080812009388 */ /* 0x0085e80000000800 */
[----:B----4-:R2:W-:Y:S01]  /*0c70*/  @!P1 STS [R18+0xc], R9 ;  /* 0x00000c0912009388 */ /* 0x0105e20000000800 */
[----:B------:R-:W-:-:S03]  /*0c80*/  IADD3 R17, P1, PT, R17, -0x4, RZ ;  /* 0xfffffffc11117810 */ /* 0x000fc60007f3e0ff */
[----:B-----5:R2:W-:Y:S01]  /*0c90*/  @!P0 STS [R18], R6 ;  /* 0x0000000612008388 */ /* 0x0205e20000000800 */
[----:B------:R-:W-:Y:S02]  /*0ca0*/  IADD3.X R16, PT, PT, R16, -0x1, RZ, P1, !PT ;  /* 0xffffffff10107810 */ /* 0x000fe40000ffe4ff */
[----:B------:R-:W-:-:S04]  /*0cb0*/  ISETP.NE.U32.AND P1, PT, R17, RZ, PT ;  /* 0x000000ff1100720c */ /* 0x000fc80003f25070 */
[----:B------:R-:W-:-:S13]  /*0cc0*/  ISETP.NE.AND.EX P1, PT, R16, RZ, PT, P1 ;  /* 0x000000ff1000720c */ /* 0x000fda0003f25310 */
[----:B--2---:R-:W-:Y:S05]  /*0cd0*/  @P1 BRA `(.L_x_25) ;  /* 0xfffffffc00a81947 */ /* 0x004fea000383ffff */
.L_x_20:
[----:B------:R-:W-:-:S04]  /*0ce0*/  ISETP.NE.U32.AND P0, PT, R12, RZ, PT ;  /* 0x000000ff0c00720c */ /* 0x000fc80003f05070 */
[----:B------:R-:W-:-:S13]  /*0cf0*/  ISETP.NE.AND.EX P0, PT, R0, RZ, PT, P0 ;  /* 0x000000ff0000720c */ /* 0x000fda0003f05300 */
[----:B0-----:R-:W-:Y:S05]  /*0d00*/  @!P0 EXIT ;  /* 0x000000000000894d */ /* 0x001fea0003800000 */
[----:B------:R-:W0:Y:S01]  /*0d10*/  LDCU.64 UR8, c[0x0][0x388] ;  /* 0x00007100ff0877ac */ /* 0x000e220008000a00 */
[----:B------:R-:W2:Y:S01]  /*0d20*/  S2UR UR5, SR_CgaCtaId ;  /* 0x00000000000579c3 */ /* 0x000ea20000008800 */
[----:B------:R-:W-:Y:S01]  /*0d30*/  UMOV UR4, 0x400 ;  /* 0x0000040000047882 */ /* 0x000fe20000000000 */
[----:B0-----:R-:W-:-:S04]  /*0d40*/  ISETP.GE.U32.AND P0, PT, R2, UR8, PT ;  /* 0x0000000802007c0c */ /* 0x001fc8000bf06070 */
[----:B------:R-:W-:Y:S01]  /*0d50*/  ISETP.GE.U32.AND.EX P1, PT, R13, UR9, PT, P0 ;  /* 0x000000090d007c0c */ /* 0x000fe2000bf26100 */
[----:B--2---:R-:W-:-:S12]  /*0d60*/  ULEA UR4, UR5, UR4, 0x18 ;  /* 0x0000000405047291 */ /* 0x004fd8000f8ec0ff */
.L_x_26:
[----:B0-----:R-:W0:Y:S01]  /*0d70*/  @!P1 LDC.64 R4, c[0x0][0x380] ;  /* 0x0000e000ff049b82 */ /* 0x001e220000000a00 */
[----:B------:R-:W-:-:S05]  /*0d80*/  @!P1 IADD3 R7, P0, PT, R11, R2, RZ ;  /* 0x000000020b079210 */ /* 0x000fca0007f1e0ff */
[----:B------:R-:W-:Y:S01]  /*0d90*/  @!P1 IMAD.X R10, R10, 0x1, R13, P0 ;  /* 0x000000010a0a9824 */ /* 0x000fe200000e060d */
[----:B0-----:R-:W-:-:S04]  /*0da0*/  @!P1 LEA R4, P0, R7, R4, 0x2 ;  /* 0x0000000407049211 */ /* 0x001fc800078010ff */
[----:B------:R-:W-:-:S05]  /*0db0*/  @!P1 LEA.HI.X R5, R7, R5, R10, 0x2, P0 ;  /* 0x0000000507059211 */ /* 0x000fca00000f140a */
[----:B------:R-:W2:Y:S01]  /*0dc0*/  @!P1 LDG.E.CONSTANT R4, desc[UR6][R4.64] ;  /* 0x0000000604049981 */ /* 0x000ea2000c1e9900 */
[----:B------:R-:W-:Y:S01]  /*0dd0*/  @!P1 LEA R7, R7, UR4, 0x2 ;  /* 0x0000000407079c11 */ /* 0x000fe2000f8e10ff */
[----:B------:R-:W-:Y:S01]  /*0de0*/  VIADD R11, R11, 0x1 ;  /* 0x000000010b0b7836 */ /* 0x000fe20000000000 */
[----:B------:R-:W-:Y:S01]  /*0df0*/  IADD3 R12, P0, PT, R12, -0x1, RZ ;  /* 0xffffffff0c0c7810 */ /* 0x000fe20007f1e0ff */
[----:B------:R-:W-:-:S03]  /*0e00*/  IMAD.MOV.U32 R10, RZ, RZ, RZ ;  /* 0x000000ffff0a7224 */ /* 0x000fc600078e00ff */
[----:B------:R-:W-:Y:S02]  /*0e10*/  IADD3.X R0, PT, PT, R0, -0x1, RZ, P0, !PT ;  /* 0xffffffff00007810 */ /* 0x000fe400007fe4ff */
[----:B------:R-:W-:-:S04]  /*0e20*/  ISETP.NE.U32.AND P0, PT, R12, RZ, PT ;  /* 0x000000ff0c00720c */ /* 0x000fc80003f05070 */
[----:B------:R-:W-:Y:S01]  /*0e30*/  ISETP.NE.AND.EX P0, PT, R0, RZ, PT, P0 ;  /* 0x000000ff0000720c */ /* 0x000fe20003f05300 */
[----:B--2---:R0:W-:-:S12]  /*0e40*/  @!P1 STS [R7], R4 ;  /* 0x0000000407009388 */ /* 0x0041d80000000800 */
[----:B------:R-:W-:Y:S05]  /*0e50*/  @P0 BRA `(.L_x_26) ;  /* 0xfffffffc00c40947 */ /* 0x000fea000383ffff */
[----:B------:R-:W-:Y:S05]  /*0e60*/  EXIT ;  /* 0x000000000000794d */ /* 0x000fea0003800000 */
        .weak           $__internal_4_$__cuda_sm20_div_u64
        .type           $__internal_4_$__cuda_sm20_div_u64,@function
        .size           $__internal_4_$__cuda_sm20_div_u64,(.L_x_36 - $__internal_4_$__cuda_sm20_div_u64)
$__internal_4_$__cuda_sm20_div_u64:
[----:B------:R-:W-:Y:S02]  /*0e70*/  UMOV UR5, URZ ;  /* 0x000000ff00057c82 */ /* 0x000fe40008000000 */
[----:B------:R-:W0:Y:S08]  /*0e80*/  I2F.U64.RP R3, UR4 ;  /* 0x0000000400037d12 */ /* 0x000e300008309000 */
[----:B0-----:R-:W0:Y:S02]  /*0e90*/  MUFU.RCP R3, R3 ;  /* 0x0000000300037308 */ /* 0x001e240000001000 */
[----:B0-----:R-:W-:-:S06]  /*0ea0*/  VIADD R6, R3, 0x1ffffffe ;  /* 0x1ffffffe03067836 */ /* 0x001fcc0000000000 */
        /* <DEDUP_REMOVED lines=35> */
[----:B------:R-:W-:-:S04]  /*10e0*/  IMAD.WIDE.U32 R6, R5, UR4, RZ ;  /* 0x0000000405067c25 */ /* 0x000fc8000f8e00ff */
[----:B------:R-:W-:Y:S01]  /*10f0*/  IMAD.X R3, RZ, RZ, R3, P1 ;  /* 0x000000ffff037224 */ /* 0x000fe200008e0603 */
        /* <DEDUP_REMOVED lines=11> */
[----:B------:R-:W-:Y:S02]  /*11b0*/  IADD3 R3, P2, PT, R8, 0x1, RZ ;  /* 0x0000000108037810 */ /* 0x000fe40007f5e0ff */
[----:B------:R-:W-:Y:S02]  /*11c0*/  SEL R9, R9, R12, P0 ;  /* 0x0000000c09097207 */ /* 0x000fe40000000000 */
[----:B------:R-:W-:Y:S01]  /*11d0*/  ISETP.GE.U32.AND P0, PT, R7, UR4, PT ;  /* 0x0000000407007c0c */ /* 0x000fe2000bf06070 */
[----:B------:R-:W-:Y:S01]  /*11e0*/  IMAD.X R6, RZ, RZ, R5, P2 ;  /* 0x000000ffff067224 */ /* 0x000fe200010e0605 */
[----:B------:R-:W-:-:S02]  /*11f0*/  ISETP.NE.U32.AND P1, PT, RZ, UR4, PT ;  /* 0x00000004ff007c0c */ /* 0x000fc4000bf25070 */
[----:B------:R-:W-:Y:S02]  /*1200*/  ISETP.GE.U32.AND.EX P0, PT, R9, RZ, PT, P0 ;  /* 0x000000ff0900720c */ /* 0x000fe40003f06100 */
[----:B------:R-:W-:Y:S02]  /*1210*/  ISETP.NE.AND.EX P1, PT, RZ, RZ, PT, P1 ;  /* 0x000000ffff00720c */ /* 0x000fe40003f25310 */
[----:B------:R-:W-:Y:S01]  /*1220*/  SEL R6, R6, R5, P0 ;  /* 0x0000000506067207 */ /* 0x000fe20000000000 */
[----:B------:R-:W-:Y:S01]  /*1230*/  IMAD.MOV.U32 R5, RZ, RZ, 0x0 ;  /* 0x00000000ff057424 */ /* 0x000fe200078e00ff */
[----:B------:R-:W-:Y:S02]  /*1240*/  SEL R3, R3, R8, P0 ;  /* 0x0000000803037207 */ /* 0x000fe40000000000 */
[----:B------:R-:W-:Y:S02]  /*1250*/  SEL R6, R6, 0xffffffff, P1 ;  /* 0xffffffff06067807 */ /* 0x000fe40000800000 */
[----:B------:R-:W-:Y:S01]  /*1260*/  SEL R3, R3, 0xffffffff, P1 ;  /* 0xffffffff03037807 */ /* 0x000fe20000800000 */
[----:B------:R-:W-:Y:S06]  /*1270*/  RET.REL.NODEC R4 `(_Z22globalMem2SharedMem_v2Pfm) ;  /* 0xffffffec04607950 */ /* 0x000fec0003c3ffff */
.L_x_27:
        /* <DEDUP_REMOVED lines=16> */
.L_x_36:


//--------------------- .text._Z19globalMem2SharedMemPfm --------------------------
	.section	.text._Z19globalMem2SharedMemPfm,"ax",@progbits
	.align	128
        .global         _Z19globalMem2SharedMemPfm
        .type           _Z19globalMem2SharedMemPfm,@function
        .size           _Z19globalMem2SharedMemPfm,(.L_x_37 - _Z19globalMem2SharedMemPfm)
        .other          _Z19globalMem2SharedMemPfm,@"STO_CUDA_ENTRY STV_DEFAULT"
_Z19globalMem2SharedMemPfm:
.text._Z19globalMem2SharedMemPfm:
        /* <DEDUP_REMOVED lines=30> */
.L_x_28:
[----:B------:R-:W-:-:S07]  /*01e0*/  MOV R4, 0x200 ;  /* 0x0000020000047802 */ /* 0x000fce0000000f00 */
[----:B------:R-:W-:Y:S05]  /*01f0*/  CALL.REL.NOINC `($__internal_5_$__cuda_sm20_div_u64) ;  /* 0x0000000000847944 */ /* 0x000fea0003c00000 */
[----:B------:R-:W-:Y:S02]  /*0200*/  IMAD.MOV.U32 R4, RZ, RZ, R3 ;  /* 0x000000ffff047224 */ /* 0x000fe400078e0003 */
[----:B------:R-:W-:-:S07]  /*0210*/  IMAD.MOV.U32 R5, RZ, RZ, R6 ;  /* 0x000000ffff057224 */ /* 0x000fce00078e0006 */
.L_x_29:
        /* <DEDUP_REMOVED lines=15> */
.L_x_30:
[----:B------:R-:W-:Y:S01]  /*0310*/  IMAD.U32 R2, RZ, RZ, UR6 ;  /* 0x00000006ff027e24 */ /* 0x000fe2000f8e00ff */
[----:B---3--:R-:W-:-:S04]  /*0320*/  ISETP.LE.U32.AND P0, PT, R8, UR5, PT ;  /* 0x0000000508007c0c */ /* 0x008fc8000bf03070 */
[----:B------:R-:W-:-:S13]  /*0330*/  ISETP.GE.U32.AND.EX P0, PT, R2, R9, PT, P0 ;  /* 0x000000090200720c */ /* 0x000fda0003f06100 */
[----:B------:R-:W0:Y:S01]  /*0340*/  @!P0 LDC.64 R2, c[0x0][0x380] ;  /* 0x0000e000ff028b82 */ /* 0x000e220000000a00 */
[----:B------:R-:W-:-:S05]  /*0350*/  @!P0 IADD3 R7, PT, PT, R0, UR4, RZ ;  /* 0x0000000400078c10 */ /* 0x000fca000fffe0ff */
[----:B0-----:R-:W-:-:S06]  /*0360*/  @!P0 IMAD.WIDE R2, R7, 0x4, R2 ;  /* 0x0000000407028825 */ /* 0x001fcc00078e0202 */
[----:B------:R-:W2:Y:S01]  /*0370*/  @!P0 LDG.E.CONSTANT R2, desc[UR10][R2.64] ;  /* 0x0000000a02028981 */ /* 0x000ea2000c1e9900 */
[----:B------:R-:W-:Y:S01]  /*0380*/  @!P0 LEA R7, R7, UR7, 0x2 ;  /* 0x0000000707078c11 */ /* 0x000fe2000f8e10ff */
[----:B------:R-:W-:-:S04]  /*0390*/  UIADD3 UR5, UPT, UPT, UR8, UR4, URZ ;  /* 0x0000000408057290 */ /* 0x000fc8000fffe0ff */
[----:B------:R-:W-:-:S03]  /*03a0*/  USHF.R.S32.HI UR6, URZ, 0x1f, UR5 ;  /* 0x0000001fff067899 */ /* 0x000fc60008011405 */
[----:B------:R-:W-:Y:S01]  /*03b0*/  UMOV UR4, UR5 ;  /* 0x0000000500047c82 */ /* 0x000fe20008000000 */
[----:B--2---:R0:W-:Y:S01]  /*03c0*/  @!P0 STS [R7], R2 ;  /* 0x0000000207008388 */ /* 0x0041e20000000800 */
[----:B------:R-:W-:-:S04]  /*03d0*/  ISETP.GT.U32.AND P0, PT, R4, UR5, PT ;  /* 0x0000000504007c0c */ /* 0x000fc8000bf04070 */
[----:B------:R-:W-:-:S13]  /*03e0*/  ISETP.GT.U32.AND.EX P0, PT, R5, UR6, PT, P0 ;  /* 0x0000000605007c0c */ /* 0x000fda000bf04100 */
[----:B0-----:R-:W-:Y:S05]  /*03f0*/  @P0 BRA `(.L_x_30) ;  /* 0xfffffffc00c40947 */ /* 0x001fea000383ffff */
[----:B------:R-:W-:Y:S05]  /*0400*/  EXIT ;  /* 0x000000000000794d */ /* 0x000fea0003800000 */
        .weak           $__internal_5_$__cuda_sm20_div_u64
        .type           $__internal_5_$__cuda_sm20_div_u64,@function
        .size           $__internal_5_$__cuda_sm20_div_u64,(.L_x_37 - $__internal_5_$__cuda_sm20_div_u64)
$__internal_5_$__cuda_sm20_div_u64:
        /* <DEDUP_REMOVED lines=9> */
[----:B------:R-:W-:Y:S01]  /*04a0*/  IMAD.X R11, RZ, RZ, ~R9, P0 ;  /* 0x000000ffff0b7224 */ /* 0x000fe200000e0e09 */
[----:B------:R-:W-:-:S03]  /*04b0*/  MOV R9, R6 ;  /* 0x0000000600097202 */ /* 0x000fc60000000f00 */
        /* <DEDUP_REMOVED lines=53> */
[----:B------:R-:W-:Y:S06]  /*0810*/  RET.REL.NODEC R4 `(_Z19globalMem2SharedMemPfm) ;  /* 0xfffffff404f87950 */ /* 0x000fec0003c3ffff */
.L_x_31:
        /* <DEDUP_REMOVED lines=14> */
.L_x_37:


//--------------------- .nv.shared._Z17bankConflictsReadPfmmPl --------------------------
	.section	.nv.shared._Z17bankConflictsReadPfmmPl,"aw",@nobits
	.sectionflags	@""
	.align	16
	.zero		1024


//--------------------- .nv.shared.reserved.0     --------------------------
	.section	.nv.shared.reserved.0,"aw",@nobits
	.weak		__nv_reservedSMEM_offset_0_alias
	.size		__nv_reservedSMEM_offset_0_alias, 0, 64
	.other		__nv_reservedSMEM_offset_0_alias,@"STO_CUDA_RESERVED_SHARED STV_DEFAULT"
__nv_reservedSMEM_offset_0_alias:
	.zero		0
	.zero		64


//--------------------- .nv.shared._Z19Registers2SharedMemPfm --------------------------
	.section	.nv.shared._Z19Registers2SharedMemPfm,"aw",@nobits
	.sectionflags	@""
	.align	16
	.zero		1024


//--------------------- .nv.shared._Z19SharedMem2RegistersPfm --------------------------
	.section	.nv.shared._Z19SharedMem2RegistersPfm,"aw",@nobits
	.sectionflags	@""
	.align	16
	.zero		1024


//--------------------- .nv.shared._Z19SharedMem2globalMemPfm --------------------------
	.section	.nv.shared._Z19SharedMem2globalMemPfm,"aw",@nobits
	.sectionflags	@""
	.align	16
	.zero		1024


//--------------------- .nv.shared._Z22globalMem2SharedMem_v2Pfm --------------------------
	.section	.nv.shared._Z22globalMem2SharedMem_v2Pfm,"aw",@nobits
	.sectionflags	@""
	.align	16
	.zero		1024


//--------------------- .nv.shared._Z19globalMem2SharedMemPfm --------------------------
	.section	.nv.shared._Z19globalMem2SharedMemPfm,"aw",@nobits
	.sectionflags	@""
	.align	16
	.zero		1024


//--------------------- .nv.constant0._Z17bankConflictsReadPfmmPl --------------------------
	.section	.nv.constant0._Z17bankConflictsReadPfmmPl,"a",@progbits
	.sectionflags	@""
	.align	4
.nv.constant0._Z17bankConflictsReadPfmmPl:
	.zero		928


//--------------------- .nv.constant0._Z19Registers2SharedMemPfm --------------------------
	.section	.nv.constant0._Z19Registers2SharedMemPfm,"a",@progbits
	.sectionflags	@""
	.align	4
.nv.constant0._Z19Registers2SharedMemPfm:
	.zero		912


//--------------------- .nv.constant0._Z19SharedMem2RegistersPfm --------------------------
	.section	.nv.constant0._Z19SharedMem2RegistersPfm,"a",@progbits
	.sectionflags	@""
	.align	4
.nv.constant0._Z19SharedMem2RegistersPfm:
	.zero		912


//--------------------- .nv.constant0._Z19SharedMem2globalMemPfm --------------------------
	.section	.nv.constant0._Z19SharedMem2globalMemPfm,"a",@progbits
	.sectionflags	@""
	.align	4
.nv.constant0._Z19SharedMem2globalMemPfm:
	.zero		912


//--------------------- .nv.constant0._Z22globalMem2SharedMem_v2Pfm --------------------------
	.section	.nv.constant0._Z22globalMem2SharedMem_v2Pfm,"a",@progbits
	.sectionflags	@""
	.align	4
.nv.constant0._Z22globalMem2SharedMem_v2Pfm:
	.zero		912


//--------------------- .nv.constant0._Z19globalMem2SharedMemPfm --------------------------
	.section	.nv.constant0._Z19globalMem2SharedMemPfm,"a",@progbits
	.sectionflags	@""
	.align	4
.nv.constant0._Z19globalMem2SharedMemPfm:
	.zero		912


//--------------------- SYMBOLS --------------------------

	.type		.nv.reservedSmem.offset0,@object
	.size		.nv.reservedSmem.offset0,0x4
	.type		.nv.reservedSmem.cap,@object
	.size		.nv.reservedSmem.cap,0x4
